# CuTe-DSL kernel — source=cudnn_frontend_dsl family=gemm_swiglu
# config = {"ab_dtype": "Float16", "c_dtype": "BFloat16", "mma_mn": [256, 128], "cluster_mn": [4, 1]}


// ===== COMPILED SASS (sm_100a) =====

	.target	sm_100a

	.elftype	@"ET_EXEC"


//--------------------- .note.nv.tkinfo           --------------------------
	.section	.note.nv.tkinfo,"",@"SHT_NOTE"
	.sectionflags	@"SHF_NOTE_NV_TKINFO"
	.tkinfo
        /*0018*/ 	.word	0x00000081
        /*0030*/ 	.string	""
        /*0030*/ 	.string	"ptxas"
        /*0030*/ 	.string	"Cuda compilation tools, release 12.9, V12.9.83"
        /*0030*/ 	.string	"Build system must define TOOLS_VERSION_EXTENDED"
        /*0030*/ 	.string	"-O 3 -arch sm_100a "



//--------------------- .note.nv.cuver            --------------------------
	.section	.note.nv.cuver,"",@"SHT_NOTE"
	.sectionflags	@"SHF_NOTE_NV_CUVER"
        /*0018*/ 	.short	0x0001
        /*001a*/ 	.short	0x0064
        /*001c*/ 	.short	0x0001
        /*001e*/ 	.short	0x0000
        /*0020*/ 	.short	0x0001
        /*0022*/ 	.short	0x0000


//--------------------- .nv.info                  --------------------------
	.section	.nv.info,"",@"SHT_CUDA_INFO"
	.align	4


	//----- nvinfo : EIATTR_REGCOUNT
	.align		4
        /*0000*/ 	.byte	0x04, 0x2f
        /*0002*/ 	.short	(.L_6 - .L_5)
	.align		4
.L_5:
        /*0004*/ 	.word	index@(kernel_cutlass_kernel_cudnngemm_swigludense_gemm_persistent_swigluPersistentDenseGemmKernel_object_at__TiledMMA_ThrLayoutVMNK21111000_PermutationMNK____MMAAtom_ThrID21_ShapeMNK25612816_TV_0)
        /*0008*/ 	.word	0x00000061


	//----- nvinfo : EIATTR_FRAME_SIZE
	.align		4
.L_6:
        /*000c*/ 	.byte	0x04, 0x11
        /*000e*/ 	.short	(.L_8 - .L_7)
	.align		4
.L_7:
        /*0010*/ 	.word	index@($__internal_2_$__cuda_sm10x_tcgen05_guardrail_trap_unallocated_columns_being_dealloced)
        /*0014*/ 	.word	0x00000000


	//----- nvinfo : EIATTR_FRAME_SIZE
	.align		4
.L_8:
        /*0018*/ 	.byte	0x04, 0x11
        /*001a*/ 	.short	(.L_10 - .L_9)
	.align		4
.L_9:
        /*001c*/ 	.word	index@($__internal_1_$__cuda_sm10x_tcgen05_guardrail_trap_phase_invalid_during_alloc)
        /*0020*/ 	.word	0x00000000


	//----- nvinfo : EIATTR_FRAME_SIZE
	.align		4
.L_10:
        /*0024*/ 	.byte	0x04, 0x11
        /*0026*/ 	.short	(.L_12 - .L_11)
	.align		4
.L_11:
        /*0028*/ 	.word	index@($__internal_0_$__cuda_sm10x_tcgen05_guardrail_trap_col_being_dealloced_not_returned_by_alloc)
        /*002c*/ 	.word	0x00000000


	//----- nvinfo : EIATTR_FRAME_SIZE
	.align		4
.L_12:
        /*0030*/ 	.byte	0x04, 0x11
        /*0032*/ 	.short	(.L_14 - .L_13)
	.align		4
.L_13:
        /*0034*/ 	.word	index@(kernel_cutlass_kernel_cudnngemm_swigludense_gemm_persistent_swigluPersistentDenseGemmKernel_object_at__TiledMMA_ThrLayoutVMNK21111000_PermutationMNK____MMAAtom_ThrID21_ShapeMNK25612816_TV_0)
        /*0038*/ 	.word	0x00000000


	//----- nvinfo : EIATTR_MIN_STACK_SIZE
	.align		4
.L_14:
        /*003c*/ 	.byte	0x04, 0x12
        /*003e*/ 	.short	(.L_16 - .L_15)
	.align		4
.L_15:
        /*0040*/ 	.word	index@(kernel_cutlass_kernel_cudnngemm_swigludense_gemm_persistent_swigluPersistentDenseGemmKernel_object_at__TiledMMA_ThrLayoutVMNK21111000_PermutationMNK____MMAAtom_ThrID21_ShapeMNK25612816_TV_0)
        /*0044*/ 	.word	0x00000000
.L_16:


//--------------------- .nv.info.kernel_cutlass_kernel_cudnngemm_swigludense_gemm_persistent_swigluPersistentDenseGemmKernel_object_at__TiledMMA_ThrLayoutVMNK21111000_PermutationMNK____MMAAtom_ThrID21_ShapeMNK25612816_TV_0 --------------------------
	.section	.nv.info.kernel_cutlass_kernel_cudnngemm_swigludense_gemm_persistent_swigluPersistentDenseGemmKernel_object_at__TiledMMA_ThrLayoutVMNK21111000_PermutationMNK____MMAAtom_ThrID21_ShapeMNK25612816_TV_0,"",@"SHT_CUDA_INFO"
	.sectionflags	@""
	.align	4


	//----- nvinfo : EIATTR_CUDA_API_VERSION
	.align		4
        /*0000*/ 	.byte	0x04, 0x37
        /*0002*/ 	.short	(.L_18 - .L_17)
.L_17:
        /*0004*/ 	.word	0x00000081


	//----- nvinfo : EIATTR_KPARAM_INFO
	.align		4
.L_18:
        /*0008*/ 	.byte	0x04, 0x17
        /*000a*/ 	.short	(.L_20 - .L_19)
.L_19:
        /*000c*/ 	.word	0x00000000
        /*0010*/ 	.short	0x0008
        /*0012*/ 	.short	0x0264
        /*0014*/ 	.byte	0x00, 0xf0, 0x11, 0x00


	//----- nvinfo : EIATTR_KPARAM_INFO
	.align		4
.L_20:
        /*0018*/ 	.byte	0x04, 0x17
        /*001a*/ 	.short	(.L_22 - .L_21)
.L_21:
        /*001c*/ 	.word	0x00000000
        /*0020*/ 	.short	0x0007
        /*0022*/ 	.short	0x0258
        /*0024*/ 	.byte	0x00, 0xf0, 0x31, 0x00


	//----- nvinfo : EIATTR_KPARAM_INFO
	.align		4
.L_22:
        /*0028*/ 	.byte	0x04, 0x17
        /*002a*/ 	.short	(.L_24 - .L_23)
.L_23:
        /*002c*/ 	.word	0x00000000
        /*0030*/ 	.short	0x0006
        /*0032*/ 	.short	0x024c
        /*0034*/ 	.byte	0x00, 0xf0, 0x31, 0x00


	//----- nvinfo : EIATTR_KPARAM_INFO
	.align		4
.L_24:
        /*0038*/ 	.byte	0x04, 0x17
        /*003a*/ 	.short	(.L_26 - .L_25)
.L_25:
        /*003c*/ 	.word	0x00000000
        /*0040*/ 	.short	0x0005
        /*0042*/ 	.short	0x0240
        /*0044*/ 	.byte	0x00, 0xf0, 0x31, 0x00


	//----- nvinfo : EIATTR_KPARAM_INFO
	.align		4
.L_26:
        /*0048*/ 	.byte	0x04, 0x17
        /*004a*/ 	.short	(.L_28 - .L_27)
.L_27:
        /*004c*/ 	.word	0x00000000
        /*0050*/ 	.short	0x0004
        /*0052*/ 	.short	0x01c0
        /*0054*/ 	.byte	0x00, 0xf0, 0x01, 0x02


	//----- nvinfo : EIATTR_KPARAM_INFO
	.align		4
.L_28:
        /*0058*/ 	.byte	0x04, 0x17
        /*005a*/ 	.short	(.L_30 - .L_29)
.L_29:
        /*005c*/ 	.word	0x00000000
        /*0060*/ 	.short	0x0003
        /*0062*/ 	.short	0x0140
        /*0064*/ 	.byte	0x00, 0xf0, 0x01, 0x02


	//----- nvinfo : EIATTR_KPARAM_INFO
	.align		4
.L_30:
        /*0068*/ 	.byte	0x04, 0x17
        /*006a*/ 	.short	(.L_32 - .L_31)
.L_31:
        /*006c*/ 	.word	0x00000000
        /*0070*/ 	.short	0x0002
        /*0072*/ 	.short	0x00c0
        /*0074*/ 	.byte	0x00, 0xf0, 0x01, 0x02


	//----- nvinfo : EIATTR_KPARAM_INFO
	.align		4
.L_32:
        /*0078*/ 	.byte	0x04, 0x17
        /*007a*/ 	.short	(.L_34 - .L_33)
.L_33:
        /*007c*/ 	.word	0x00000000
        /*0080*/ 	.short	0x0001
        /*0082*/ 	.short	0x0040
        /*0084*/ 	.byte	0x00, 0xf0, 0x01, 0x02


	//----- nvinfo : EIATTR_KPARAM_INFO
	.align		4
.L_34:
        /*0088*/ 	.byte	0x04, 0x17
        /*008a*/ 	.short	(.L_36 - .L_35)
.L_35:
        /*008c*/ 	.word	0x00000000
        /*0090*/ 	.short	0x0000
        /*0092*/ 	.short	0x0000
        /*0094*/ 	.byte	0x00, 0xf0, 0x0d, 0x00


	//----- nvinfo : EIATTR_AT_ENTRY_FRAGMENTS
	.align		4
.L_36:
        /*0098*/ 	.byte	0x04, 0x4f
        /*009a*/ 	.short	(.L_38 - .L_37)


	//   ....[0]....
.L_37:
        /*009c*/ 	.word	0x00000004


	//   ....[1]....
        /*00a0*/ 	.word	0x00000005


	//----- nvinfo : EIATTR_RESERVED_SMEM_USED
	.align		4
.L_38:
        /*00a4*/ 	.byte	0x01, 0x41
	.zero		2


	//----- nvinfo : EIATTR_SPARSE_MMA_MASK
	.align		4
        /*00a8*/ 	.byte	0x03, 0x50
        /*00aa*/ 	.short	0x0000


	//----- nvinfo : EIATTR_TCGEN05_2CTA_USED
	.align		4
        /*00ac*/ 	.byte	0x01, 0x52
	.zero		2


	//----- nvinfo : EIATTR_MAXREG_COUNT
	.align		4
        /*00b0*/ 	.byte	0x03, 0x1b
        /*00b2*/ 	.short	0x00ff


	//----- nvinfo : EIATTR_NUM_BARRIERS
	.align		4
        /*00b4*/ 	.byte	0x02, 0x4c
        /*00b6*/ 	.byte	0x03
	.zero		1


	//----- nvinfo : EIATTR_INT_WARP_WIDE_INSTR_OFFSETS
	.align		4
        /*00b8*/ 	.byte	0x04, 0x31
        /*00ba*/ 	.short	(.L_40 - .L_39)


	//   ....[0]....
.L_39:
        /*00bc*/ 	.word	0x000046f0


	//   ....[1]....
        /*00c0*/ 	.word	0x00004720


	//----- nvinfo : EIATTR_COOP_GROUP_MASK_REGIDS
	.align		4
.L_40:
        /*00c4*/ 	.byte	0x04, 0x29
        /*00c6*/ 	.short	(.L_42 - .L_41)


	//   ....[0]....
.L_41:
        /*00c8*/ 	.word	0xffffffff


	//   ....[1]....
        /*00cc*/ 	.word	0xffffffff


	//   ....[2]....
        /*00d0*/ 	.word	0xffffffff


	//   ....[3]....
        /*00d4*/ 	.word	0xffffffff


	//   ....[4]....
        /*00d8*/ 	.word	0xffffffff


	//   ....[5]....
        /*00dc*/ 	.word	0xffffffff


	//   ....[6]....
        /*00e0*/ 	.word	0xffffffff


	//----- nvinfo : EIATTR_COOP_GROUP_INSTR_OFFSETS
	.align		4
.L_42:
        /*00e4*/ 	.byte	0x04, 0x28
        /*00e6*/ 	.short	(.L_44 - .L_43)


	//   ....[0]....
.L_43:
        /*00e8*/ 	.word	0x00000470


	//   ....[1]....
        /*00ec*/ 	.word	0x00000690


	//   ....[2]....
        /*00f0*/ 	.word	0x000007e0


	//   ....[3]....
        /*00f4*/ 	.word	0x00001cb0


	//   ....[4]....
        /*00f8*/ 	.word	0x000022c0


	//   ....[5]....
        /*00fc*/ 	.word	0x00004570


	//   ....[6]....
        /*0100*/ 	.word	0x000047d0


	//----- nvinfo : EIATTR_VRC_CTA_INIT_COUNT
	.align		4
.L_44:
        /*0104*/ 	.byte	0x02, 0x4a
        /*0106*/ 	.byte	0x80
	.zero		1


	//----- nvinfo : EIATTR_MBARRIER_INSTR_OFFSETS
	.align		4
        /*0108*/ 	.byte	0x04, 0x39
        /*010a*/ 	.short	(.L_46 - .L_45)


	//   ....[0]....
.L_45:
        /*010c*/ 	.word	0x00000340
        /*0110*/ 	.word	0x000000ff
        /*0114*/ 	.word	0x00000000
        /*0118*/ 	.short	0x0100
        /*011a*/ 	.byte	0x07
	.zero		1


	//   ....[1]....
        /*011c*/ 	.word	0x00000350
        /*0120*/ 	.word	0x000000ff
        /*0124*/ 	.word	0x00000008
        /*0128*/ 	.short	0x0100
        /*012a*/ 	.byte	0x07
	.zero		1


	//   ....[2]....
        /*012c*/ 	.word	0x00000360
        /*0130*/ 	.word	0x000000ff
        /*0134*/ 	.word	0x00000010
        /*0138*/ 	.short	0x0100
        /*013a*/ 	.byte	0x07
	.zero		1


	//   ....[3]....
        /*013c*/ 	.word	0x00000370
        /*0140*/ 	.word	0x000000ff
        /*0144*/ 	.word	0x00000018
        /*0148*/ 	.short	0x0100
        /*014a*/ 	.byte	0x07
	.zero		1


	//   ....[4]....
        /*014c*/ 	.word	0x00000380
        /*0150*/ 	.word	0x000000ff
        /*0154*/ 	.word	0x00000020
        /*0158*/ 	.short	0x0100
        /*015a*/ 	.byte	0x07
	.zero		1


	//   ....[5]....
        /*015c*/ 	.word	0x00000390
        /*0160*/ 	.word	0x000000ff
        /*0164*/ 	.word	0x00000028
        /*0168*/ 	.short	0x0100
        /*016a*/ 	.byte	0x07
	.zero		1


	//   ....[6]....
        /*016c*/ 	.word	0x000003a0
        /*0170*/ 	.word	0x000000ff
        /*0174*/ 	.word	0x00000030
        /*0178*/ 	.short	0x0100
        /*017a*/ 	.byte	0x07
	.zero		1


	//   ....[7]....
        /*017c*/ 	.word	0x000003b0
        /*0180*/ 	.word	0x000000ff
        /*0184*/ 	.word	0x00000038
        /*0188*/ 	.short	0x0100
        /*018a*/ 	.byte	0x07
	.zero		1


	//   ....[8]....
        /*018c*/ 	.word	0x000003c0
        /*0190*/ 	.word	0x000000ff
        /*0194*/ 	.word	0x00000040
        /*0198*/ 	.short	0x0100
        /*019a*/ 	.byte	0x07
	.zero		1


	//   ....[9]....
        /*019c*/ 	.word	0x000003d0
        /*01a0*/ 	.word	0x000000ff
        /*01a4*/ 	.word	0x00000048
        /*01a8*/ 	.short	0x0100
        /*01aa*/ 	.byte	0x07
	.zero		1


	//   ....[10]....
        /*01ac*/ 	.word	0x000003e0
        /*01b0*/ 	.word	0x000000ff
        /*01b4*/ 	.word	0x00000050
        /*01b8*/ 	.short	0x0100
        /*01ba*/ 	.byte	0x07
	.zero		1


	//   ....[11]....
        /*01bc*/ 	.word	0x000003f0
        /*01c0*/ 	.word	0x000000ff
        /*01c4*/ 	.word	0x00000058
        /*01c8*/ 	.short	0x0100
        /*01ca*/ 	.byte	0x07
	.zero		1


	//   ....[12]....
        /*01cc*/ 	.word	0x00000400
        /*01d0*/ 	.word	0x000000ff
        /*01d4*/ 	.word	0x00000060
        /*01d8*/ 	.short	0x0100
        /*01da*/ 	.byte	0x07
	.zero		1


	//   ....[13]....
        /*01dc*/ 	.word	0x00000410
        /*01e0*/ 	.word	0x000000ff
        /*01e4*/ 	.word	0x00000068
        /*01e8*/ 	.short	0x0100
        /*01ea*/ 	.byte	0x07
	.zero		1


	//   ....[14]....
        /*01ec*/ 	.word	0x00000600
        /*01f0*/ 	.word	0x000000ff
        /*01f4*/ 	.word	0x00000070
        /*01f8*/ 	.short	0x0100
        /*01fa*/ 	.byte	0x07
	.zero		1


	//   ....[15]....
        /*01fc*/ 	.word	0x00000610
        /*0200*/ 	.word	0x000000ff
        /*0204*/ 	.word	0x00000078
        /*0208*/ 	.short	0x0100
        /*020a*/ 	.byte	0x07
	.zero		1


	//   ....[16]....
        /*020c*/ 	.word	0x00000620
        /*0210*/ 	.word	0x000000ff
        /*0214*/ 	.word	0x00000080
        /*0218*/ 	.short	0x0100
        /*021a*/ 	.byte	0x07
	.zero		1


	//   ....[17]....
        /*021c*/ 	.word	0x00000630
        /*0220*/ 	.word	0x000000ff
        /*0224*/ 	.word	0x00000088
        /*0228*/ 	.short	0x0100
        /*022a*/ 	.byte	0x07
	.zero		1


	//   ....[18]....
        /*022c*/ 	.word	0x00000780
        /*0230*/ 	.word	0x000000ff
        /*0234*/ 	.word	0x00000090
        /*0238*/ 	.short	0x0100
        /*023a*/ 	.byte	0x05
	.zero		1


	//   ....[19]....
        /*023c*/ 	.word	0x00000c10
        /*0240*/ 	.word	0x000000ff
        /*0244*/ 	.word	0x00000038
        /*0248*/ 	.short	0x010a
        /*024a*/ 	.byte	0x06
	.zero		1


	//   ....[20]....
        /*024c*/ 	.word	0x00000d60
        /*0250*/ 	.word	0x000000ff
        /*0254*/ 	.word	0x00000038
        /*0258*/ 	.short	0x010a
        /*025a*/ 	.byte	0x09
	.zero		1


	//   ....[21]....
        /*025c*/ 	.word	0x00000f40
        /*0260*/ 	.word	0x000000ff
        /*0264*/ 	.word	0x00000038
        /*0268*/ 	.short	0x010a
        /*026a*/ 	.byte	0x24
	.zero		1


	//   ....[22]....
        /*026c*/ 	.word	0x00001310
        /*0270*/ 	.word	0x000000ff
        /*0274*/ 	.word	0x00000038
        /*0278*/ 	.short	0x010a
        /*027a*/ 	.byte	0x04
	.zero		1


	//   ....[23]....
        /*027c*/ 	.word	0x00001780
        /*0280*/ 	.word	0x000000ff
        /*0284*/ 	.word	0x00000000
        /*0288*/ 	.short	0x010a
        /*028a*/ 	.byte	0x0a
	.zero		1


	//   ....[24]....
        /*028c*/ 	.word	0x00001790
        /*0290*/ 	.word	0x000000ff
        /*0294*/ 	.word	0x00000080
        /*0298*/ 	.short	0x010a
        /*029a*/ 	.byte	0x06
	.zero		1


	//   ....[25]....
        /*029c*/ 	.word	0x00001920
        /*02a0*/ 	.word	0x000000ff
        /*02a4*/ 	.word	0x00000000
        /*02a8*/ 	.short	0x010a
        /*02aa*/ 	.byte	0x05
	.zero		1


	//   ....[26]....
        /*02ac*/ 	.word	0x00001a90
        /*02b0*/ 	.word	0x000000ff
        /*02b4*/ 	.word	0x00000000
        /*02b8*/ 	.short	0x010a
        /*02ba*/ 	.byte	0x0a
	.zero		1


	//   ....[27]....
        /*02bc*/ 	.word	0x00001c30
        /*02c0*/ 	.word	0x00000000
        /*02c4*/ 	.word	0x00000080
        /*02c8*/ 	.short	0x010a
        /*02ca*/ 	.byte	0xff
	.zero		1


	//   ....[28]....
        /*02cc*/ 	.word	0x00001f30
        /*02d0*/ 	.word	0x00000000
        /*02d4*/ 	.word	0x00000000
        /*02d8*/ 	.short	0x010a
        /*02da*/ 	.byte	0xff
	.zero		1


	//   ....[29]....
        /*02dc*/ 	.word	0x00001f50
        /*02e0*/ 	.word	0x00000000
        /*02e4*/ 	.word	0x00000000
        /*02e8*/ 	.short	0x010a
        /*02ea*/ 	.byte	0xff
	.zero		1


	//   ....[30]....
        /*02ec*/ 	.word	0x00002130
        /*02f0*/ 	.word	0x00000008
        /*02f4*/ 	.word	0x00000000
        /*02f8*/ 	.short	0x010a
        /*02fa*/ 	.byte	0xff
	.zero		1


	//   ....[31]....
        /*02fc*/ 	.word	0x00002150
        /*0300*/ 	.word	0x00000008
        /*0304*/ 	.word	0x00000000
        /*0308*/ 	.short	0x010a
        /*030a*/ 	.byte	0xff
	.zero		1


	//   ....[32]....
        /*030c*/ 	.word	0x00002240
        /*0310*/ 	.word	0x00000008
        /*0314*/ 	.word	0x00000000
        /*0318*/ 	.short	0x0101
        /*031a*/ 	.byte	0xff
	.zero		1


	//   ....[33]....
        /*031c*/ 	.word	0x000028c0
        /*0320*/ 	.word	0x000000ff
        /*0324*/ 	.word	0x00000070
        /*0328*/ 	.short	0x010a
        /*032a*/ 	.byte	0x1a
	.zero		1


	//   ....[34]....
        /*032c*/ 	.word	0x00004230
        /*0330*/ 	.word	0x000000ff
        /*0334*/ 	.word	0x00000000
        /*0338*/ 	.short	0x0101
        /*033a*/ 	.byte	0x1a
	.zero		1


	//   ....[35]....
        /*033c*/ 	.word	0x00004540
        /*0340*/ 	.word	0x00000005
        /*0344*/ 	.word	0x00000000
        /*0348*/ 	.short	0x0101
        /*034a*/ 	.byte	0xff
	.zero		1


	//   ....[36]....
        /*034c*/ 	.word	0x00004550
        /*0350*/ 	.word	0x00000002
        /*0354*/ 	.word	0x00000090
        /*0358*/ 	.short	0x010a
        /*035a*/ 	.byte	0xff
	.zero		1


	//   ....[37]....
        /*035c*/ 	.word	0x00004830
        /*0360*/ 	.word	0x00000000
        /*0364*/ 	.word	0x00000038
        /*0368*/ 	.short	0x010a
        /*036a*/ 	.byte	0xff
	.zero		1


	//   ....[38]....
        /*036c*/ 	.word	0x000048b0
        /*0370*/ 	.word	0x00000000
        /*0374*/ 	.word	0x00000038
        /*0378*/ 	.short	0x010a
        /*037a*/ 	.byte	0xff
	.zero		1


	//   ....[39]....
        /*037c*/ 	.word	0x00004920
        /*0380*/ 	.word	0x00000000
        /*0384*/ 	.word	0x00000080
        /*0388*/ 	.short	0x010a
        /*038a*/ 	.byte	0xff
	.zero		1


	//   ....[40]....
        /*038c*/ 	.word	0x000049a0
        /*0390*/ 	.word	0x00000000
        /*0394*/ 	.word	0x00000000
        /*0398*/ 	.short	0x010a
        /*039a*/ 	.byte	0xff
	.zero		1


	//   ....[41]....
        /*039c*/ 	.word	0x00004a00
        /*03a0*/ 	.word	0x00000000
        /*03a4*/ 	.word	0x00000080
        /*03a8*/ 	.short	0x010a
        /*03aa*/ 	.byte	0xff
	.zero		1


	//   ....[42]....
        /*03ac*/ 	.word	0x00004a60
        /*03b0*/ 	.word	0x00000000
        /*03b4*/ 	.word	0x00000000
        /*03b8*/ 	.short	0x010a
        /*03ba*/ 	.byte	0xff
	.zero		1


	//   ....[43]....
        /*03bc*/ 	.word	0x00004ac0
        /*03c0*/ 	.word	0x00000008
        /*03c4*/ 	.word	0x00000000
        /*03c8*/ 	.short	0x010a
        /*03ca*/ 	.byte	0xff
	.zero		1


	//   ....[44]....
        /*03cc*/ 	.word	0x00004b30
        /*03d0*/ 	.word	0x00000004
        /*03d4*/ 	.word	0x00000070
        /*03d8*/ 	.short	0x010a
        /*03da*/ 	.byte	0xff
	.zero		1


	//   ....[45]....
        /*03dc*/ 	.word	0x00004b80
        /*03e0*/ 	.word	0x00000002
        /*03e4*/ 	.word	0x00000090
        /*03e8*/ 	.short	0x010a
        /*03ea*/ 	.byte	0xff
	.zero		1


	//----- nvinfo : EIATTR_NUM_MBARRIERS
	.align		4
.L_46:
        /*03ec*/ 	.byte	0x03, 0x38
        /*03ee*/ 	.short	0x0013


	//----- nvinfo : EIATTR_EXIT_INSTR_OFFSETS
	.align		4
        /*03f0*/ 	.byte	0x04, 0x1c
        /*03f2*/ 	.short	(.L_48 - .L_47)


	//   ....[0]....
.L_47:
        /*03f4*/ 	.word	0x00001c70


	//   ....[1]....
        /*03f8*/ 	.word	0x000047f0


	//----- nvinfo : EIATTR_REQNTID
	.align		4
.L_48:
        /*03fc*/ 	.byte	0x04, 0x10
        /*03fe*/ 	.short	(.L_50 - .L_49)
.L_49:
        /*0400*/ 	.word	0x000000c0
        /*0404*/ 	.word	0x00000001
        /*0408*/ 	.word	0x00000001


	//----- nvinfo : EIATTR_CRS_STACK_SIZE
	.align		4
.L_50:
        /*040c*/ 	.byte	0x04, 0x1e
        /*040e*/ 	.short	(.L_52 - .L_51)
.L_51:
        /*0410*/ 	.word	0x00000000


	//----- nvinfo : EIATTR_CBANK_PARAM_SIZE
	.align		4
.L_52:
        /*0414*/ 	.byte	0x03, 0x19
        /*0416*/ 	.short	0x0268


	//----- nvinfo : EIATTR_PARAM_CBANK
	.align		4
        /*0418*/ 	.byte	0x04, 0x0a
        /*041a*/ 	.short	(.L_54 - .L_53)
	.align		4
.L_53:
        /*041c*/ 	.word	index@(.nv.constant0.kernel_cutlass_kernel_cudnngemm_swigludense_gemm_persistent_swigluPersistentDenseGemmKernel_object_at__TiledMMA_ThrLayoutVMNK21111000_PermutationMNK____MMAAtom_ThrID21_ShapeMNK25612816_TV_0)
        /*0420*/ 	.short	0x0380
        /*0422*/ 	.short	0x0268


	//----- nvinfo : EIATTR_SW_WAR
	.align		4
.L_54:
        /*0424*/ 	.byte	0x04, 0x36
        /*0426*/ 	.short	(.L_56 - .L_55)
.L_55:
        /*0428*/ 	.word	0x00000008
.L_56:


//--------------------- .nv.compat                --------------------------
	.section	.nv.compat,"",@"SHT_CUDA_COMPAT_INFO"
	.align	4
        /*0000*/ 	.byte	0x02, 0x02, 0x02, 0x00, 0x02, 0x05, 0x05, 0x00, 0x02, 0x03, 0x01, 0x00, 0x02, 0x06, 0x01, 0x00


//--------------------- .nv.callgraph             --------------------------
	.section	.nv.callgraph,"",@"SHT_CUDA_CALLGRAPH"
	.align	4
	.sectionentsize	8
	.align		4
        /*0000*/ 	.word	0x00000000
	.align		4
        /*0004*/ 	.word	0xffffffff
	.align		4
        /*0008*/ 	.word	0x00000000
	.align		4
        /*000c*/ 	.word	0xfffffffe
	.align		4
        /*0010*/ 	.word	0x00000000
	.align		4
        /*0014*/ 	.word	0xfffffffd
	.align		4
        /*0018*/ 	.word	0x00000000
	.align		4
        /*001c*/ 	.word	0xfffffffc


//--------------------- .text.kernel_cutlass_kernel_cudnngemm_swigludense_gemm_persistent_swigluPersistentDenseGemmKernel_object_at__TiledMMA_ThrLayoutVMNK21111000_PermutationMNK____MMAAtom_ThrID21_ShapeMNK25612816_TV_0 --------------------------
	.section	.text.kernel_cutlass_kernel_cudnngemm_swigludense_gemm_persistent_swigluPersistentDenseGemmKernel_object_at__TiledMMA_ThrLayoutVMNK21111000_PermutationMNK____MMAAtom_ThrID21_ShapeMNK25612816_TV_0,"ax",@progbits
	.align	128
        .global         kernel_cutlass_kernel_cudnngemm_swigludense_gemm_persistent_swigluPersistentDenseGemmKernel_object_at__TiledMMA_ThrLayoutVMNK21111000_PermutationMNK____MMAAtom_ThrID21_ShapeMNK25612816_TV_0
        .type           kernel_cutlass_kernel_cudnngemm_swigludense_gemm_persistent_swigluPersistentDenseGemmKernel_object_at__TiledMMA_ThrLayoutVMNK21111000_PermutationMNK____MMAAtom_ThrID21_ShapeMNK25612816_TV_0,@function
        .size           kernel_cutlass_kernel_cudnngemm_swigludense_gemm_persistent_swigluPersistentDenseGemmKernel_object_at__TiledMMA_ThrLayoutVMNK21111000_PermutationMNK____MMAAtom_ThrID21_ShapeMNK25612816_TV_0,(.L_x_71 - kernel_cutlass_kernel_cudnngemm_swigludense_gemm_persistent_swigluPersistentDenseGemmKernel_object_at__TiledMMA_ThrLayoutVMNK21111000_PermutationMNK____MMAAtom_ThrID21_ShapeMNK25612816_TV_0)
        .other          kernel_cutlass_kernel_cudnngemm_swigludense_gemm_persistent_swigluPersistentDenseGemmKernel_object_at__TiledMMA_ThrLayoutVMNK21111000_PermutationMNK____MMAAtom_ThrID21_ShapeMNK25612816_TV_0,@"STO_CUDA_ENTRY STV_DEFAULT"
kernel_cutlass_kernel_cudnngemm_swigludense_gemm_persistent_swigluPersistentDenseGemmKernel_object_at__TiledMMA_ThrLayoutVMNK21111000_PermutationMNK____MMAAtom_ThrID21_ShapeMNK25612816_TV_0:
.text.kernel_cutlass_kernel_cudnngemm_swigludense_gemm_persistent_swigluPersistentDenseGemmKernel_object_at__TiledMMA_ThrLayoutVMNK21111000_PermutationMNK____MMAAtom_ThrID21_ShapeMNK25612816_TV_0:
[----:B------:R-:W1:Y:S01]  /*0000*/  LDC R1, c[0x0][0x37c] ;  /* 0x0000df00ff017b82 */ /* 0x000e620000000800 */
[----:B------:R-:W2:Y:S07]  /*0010*/  S2R R4, SR_TID.X ;  /* 0x0000000000047919 */ /* 0x000eae0000002100 */
[----:B------:R-:W3:Y:S01]  /*0020*/  S2UR UR6, SR_CgaCtaId ;  /* 0x00000000000679c3 */ /* 0x000ee20000008800 */
[----:B------:R-:W4:Y:S01]  /*0030*/  LDCU UR5, c[0x0][0x36c] ;  /* 0x00006d80ff0577ac */ /* 0x000f220008000800 */
[----:B------:R-:W5:Y:S06]  /*0040*/  LDCU.U8 UR9, c[0x0][0x382] ;  /* 0x00007040ff0977ac */ /* 0x000f6c0008000000 */
[----:B------:R-:W2:Y:S01]  /*0050*/  S2UR UR21, SR_CTAID.X ;  /* 0x00000000001579c3 */ /* 0x000ea20000002500 */
[----:B------:R-:W2:Y:S01]  /*0060*/  LDCU.U8 UR8, c[0x0][0x381] ;  /* 0x00007020ff0877ac */ /* 0x000ea20008000000 */
[----:B----4-:R-:W-:-:S02]  /*0070*/  UISETP.EQ.U32.AND UP2, UPT, UR5, 0x1, UPT ;  /* 0x000000010500788c */ /* 0x010fc4000bf42070 */
[----:B-----5:R-:W-:Y:S02]  /*0080*/  ULOP3.LUT UR9, UR9, 0x1, URZ, 0xc0, !UPT ;  /* 0x0000000109097892 */ /* 0x020fe4000f8ec0ff */
[----:B---3--:R-:W-:Y:S02]  /*0090*/  ULEA.HI UR7, UR6, UR6, URZ, 0x1 ;  /* 0x0000000606077291 */ /* 0x008fe4000f8f08ff */
[----:B--2---:R-:W-:Y:S02]  /*00a0*/  ULOP3.LUT UR8, UR8, 0x1, URZ, 0xc0, !UPT ;  /* 0x0000000108087892 */ /* 0x004fe4000f8ec0ff */
[----:B------:R-:W-:Y:S01]  /*00b0*/  USHF.R.S32.HI UR4, URZ, 0x1, UR7 ;  /* 0x00000001ff047899 */ /* 0x000fe20008011407 */
[----:B------:R-:W-:Y:S01]  /*00c0*/  SHF.R.U32.HI R0, RZ, 0x5, R4 ;  /* 0x00000005ff007819 */ /* 0x000fe20000011604 */
[----:B------:R-:W-:Y:S02]  /*00d0*/  ULOP3.LUT UR13, UR7, 0xfffffffe, URZ, 0xc0, !UPT ;  /* 0xfffffffe070d7892 */ /* 0x000fe4000f8ec0ff */
[----:B------:R-:W-:Y:S01]  /*00e0*/  ULEA.HI UR5, UR7, UR4, URZ, 0x1 ;  /* 0x0000000407057291 */ /* 0x000fe2000f8f08ff */
[----:B------:R-:W-:Y:S01]  /*00f0*/  R2UR UR23, R0 ;  /* 0x00000000001772ca */ /* 0x000fe200000e0000 */
[----:B------:R-:W-:-:S02]  /*0100*/  ULOP3.LUT UR14, UR21, 0x1, URZ, 0xc0, !UPT ;  /* 0x00000001150e7892 */ /* 0x000fc4000f8ec0ff */
[----:B------:R-:W-:Y:S02]  /*0110*/  ULOP3.LUT UR5, UR5, 0xfffffffe, URZ, 0xc0, !UPT ;  /* 0xfffffffe05057892 */ /* 0x000fe4000f8ec0ff */
[----:B------:R-:W-:Y:S02]  /*0120*/  UISETP.NE.U32.AND UP6, UPT, UR9, 0x1, UPT ;  /* 0x000000010900788c */ /* 0x000fe4000bfc5070 */
[----:B------:R-:W-:Y:S02]  /*0130*/  UIADD3 UR33, UPT, UPT, UR4, -UR5, URZ ;  /* 0x8000000504217290 */ /* 0x000fe4000fffe0ff */
[----:B------:R-:W-:Y:S02]  /*0140*/  UISETP.NE.U32.AND UP5, UPT, UR8, 0x1, UPT ;  /* 0x000000010800788c */ /* 0x000fe4000bfa5070 */
[----:B------:R-:W-:Y:S02]  /*0150*/  UIADD3 UR13, UPT, UPT, -UR13, UR6, URZ ;  /* 0x000000060d0d7290 */ /* 0x000fe4000fffe1ff */
[----:B------:R-:W-:-:S02]  /*0160*/  UISETP.NE.AND UP4, UPT, UR23, 0x5, UPT ;  /* 0x000000051700788c */ /* 0x000fc4000bf85270 */
[----:B------:R-:W-:Y:S02]  /*0170*/  UISETP.NE.AND UP3, UPT, UR23, URZ, UPT ;  /* 0x000000ff1700728c */ /* 0x000fe4000bf65270 */
[----:B------:R-:W-:-:S05]  /*0180*/  UIADD3 UR26, UPT, UPT, UR33, UR33, URZ ;  /* 0x00000021211a7290 */ /* 0x000fca000fffe0ff */
[----:B-1----:R-:W-:Y:S07]  /*0190*/  BRA.U UP4, `(.L_x_0) ;  /* 0x0000000104387547 */ /* 0x002fee000b800000 */
[----:B------:R-:W1:Y:S02]  /*01a0*/  LDCU.64 UR8, c[0x0][0x348] ;  /* 0x00006900ff0877ac */ /* 0x000e640008000a00 */
[----:B-1----:R-:W-:Y:S02]  /*01b0*/  UIADD3 UR18, UP1, UPT, UR8, 0x40, URZ ;  /* 0x0000004008127890 */ /* 0x002fe4000ff3e0ff */
[----:B------:R-:W-:Y:S02]  /*01c0*/  UIADD3 UR16, UP0, UPT, UR8, 0xc0, URZ ;  /* 0x000000c008107890 */ /* 0x000fe4000ff1e0ff */
[----:B------:R-:W-:Y:S02]  /*01d0*/  UIADD3.X UR19, UPT, UPT, URZ, UR9, URZ, UP1, !UPT ;  /* 0x00000009ff137290 */ /* 0x000fe40008ffe4ff */
[----:B------:R-:W-:Y:S02]  /*01e0*/  UIADD3 UR10, UP1, UPT, UR8, 0x140, URZ ;  /* 0x00000140080a7890 */ /* 0x000fe4000ff3e0ff */
[----:B------:R-:W-:-:S02]  /*01f0*/  UIADD3.X UR17, UPT, UPT, URZ, UR9, URZ, UP0, !UPT ;  /* 0x00000009ff117290 */ /* 0x000fc400087fe4ff */
[----:B------:R-:W-:Y:S02]  /*0200*/  UIADD3 UR8, UP0, UPT, UR8, 0x1c0, URZ ;  /* 0x000001c008087890 */ /* 0x000fe4000ff1e0ff */
[----:B------:R-:W-:Y:S01]  /*0210*/  UIADD3.X UR11, UPT, UPT, URZ, UR9, URZ, UP1, !UPT ;  /* 0x00000009ff0b7290 */ /* 0x000fe20008ffe4ff */
[----:B------:R1:W-:Y:S01]  /*0220*/  UTMACCTL.PF [UR18] ;  /* 0x00000000120079b9 */ /* 0x0003e20008040000 */
[----:B------:R-:W-:-:S03]  /*0230*/  UIADD3.X UR9, UPT, UPT, URZ, UR9, URZ, UP0, !UPT ;  /* 0x00000009ff097290 */ /* 0x000fc600087fe4ff */
[----:B------:R1:W-:Y:S04]  /*0240*/  UTMACCTL.PF [UR16] ;  /* 0x00000000100079b9 */ /* 0x0003e80008040000 */
[----:B------:R1:W-:Y:S02]  /*0250*/  UTMACCTL.PF [UR10] ;  /* 0x000000000a0079b9 */ /* 0x0003e40008040000 */
[----:B------:R1:W-:Y:S02]  /*0260*/  UTMACCTL.PF [UR8] ;  /* 0x00000000080079b9 */ /* 0x0003e40008040000 */
[----:B-1----:R-:W-:Y:S01]  /*0270*/  NOP ;  /* 0x0000000000007918 */ /* 0x002fe20000000000 */
.L_x_0:
[----:B------:R-:W-:Y:S05]  /*0280*/  BRA.U UP3, `(.L_x_1) ;  /* 0x0000000103687547 */ /* 0x000fea000b800000 */
[----:B------:R-:W-:Y:S01]  /*0290*/  UMOV UR7, 0x400 ;  /* 0x0000040000077882 */ /* 0x000fe20000000000 */
[----:B------:R-:W-:Y:S01]  /*02a0*/  UMOV UR8, 0x1 ;  /* 0x0000000100087882 */ /* 0x000fe20000000000 */
[----:B------:R-:W-:Y:S02]  /*02b0*/  ULEA UR7, UR6, UR7, 0x18 ;  /* 0x0000000706077291 */ /* 0x000fe4000f8ec0ff */
[----:B------:R-:W-:-:S04]  /*02c0*/  UIADD3 UR8, UPT, UPT, -UR8, 0x100000, URZ ;  /* 0x0010000008087890 */ /* 0x000fc8000fffe1ff */
[----:B------:R-:W-:Y:S02]  /*02d0*/  USHF.L.U32 UR9, UR8, 0xb, URZ ;  /* 0x0000000b08097899 */ /* 0x000fe400080006ff */
[----:B------:R-:W-:Y:S01]  /*02e0*/  USHF.L.U32 UR8, UR8, 0x1, URZ ;  /* 0x0000000108087899 */ /* 0x000fe200080006ff */
[----:B------:R-:W-:Y:S02]  /*02f0*/  UMOV UR5, 0x2 ;  /* 0x0000000200057882 */ /* 0x000fe40000000000 */
[----:B------:R-:W-:-:S04]  /*0300*/  UIADD3 UR10, UPT, UPT, -UR5, 0x100000, URZ ;  /* 0x00100000050a7890 */ /* 0x000fc8000fffe1ff */
[----:B------:R-:W-:Y:S02]  /*0310*/  USHF.L.U32 UR11, UR10, 0xb, URZ ;  /* 0x0000000b0a0b7899 */ /* 0x000fe400080006ff */
[----:B------:R-:W-:Y:S01]  /*0320*/  USHF.L.U32 UR10, UR10, 0x1, URZ ;  /* 0x000000010a0a7899 */ /* 0x000fe200080006ff */
[----:B------:R-:W1:Y:S02]  /*0330*/  FENCE.VIEW.ASYNC.S ;  /* 0x00000000000073c6 */ /* 0x000e640000000000 */
[----:B-1----:R1:W2:Y:S01]  /*0340*/  SYNCS.EXCH.64 URZ, [UR7], UR8 ;  /* 0x0000000807ff75b2 */ /* 0x0022a20008000100 */
[----:B------:R1:W3:Y:S01]  /*0350*/  SYNCS.EXCH.64 URZ, [UR7+0x8], UR8 ;  /* 0x0000080807ff75b2 */ /* 0x0002e20008000100 */
[----:B------:R1:W4:Y:S01]  /*0360*/  SYNCS.EXCH.64 URZ, [UR7+0x10], UR8 ;  /* 0x0000100807ff75b2 */ /* 0x0003220008000100 */
[----:B------:R1:W5:Y:S01]  /*0370*/  SYNCS.EXCH.64 URZ, [UR7+0x18], UR8 ;  /* 0x0000180807ff75b2 */ /* 0x0003620008000100 */
[----:B------:R1:W1:Y:S01]  /*0380*/  SYNCS.EXCH.64 URZ, [UR7+0x20], UR8 ;  /* 0x0000200807ff75b2 */ /* 0x0002620008000100 */
[----:B------:R1:W1:Y:S01]  /*0390*/  SYNCS.EXCH.64 URZ, [UR7+0x28], UR8 ;  /* 0x0000280807ff75b2 */ /* 0x0002620008000100 */
[----:B------:R1:W1:Y:S03]  /*03a0*/  SYNCS.EXCH.64 URZ, [UR7+0x30], UR8 ;  /* 0x0000300807ff75b2 */ /* 0x0002660008000100 */
[----:B------:R1:W1:Y:S01]  /*03b0*/  SYNCS.EXCH.64 URZ, [UR7+0x38], UR10 ;  /* 0x0000380a07ff75b2 */ /* 0x0002620008000100 */
[----:B------:R1:W1:Y:S01]  /*03c0*/  SYNCS.EXCH.64 URZ, [UR7+0x40], UR10 ;  /* 0x0000400a07ff75b2 */ /* 0x0002620008000100 */
[----:B------:R1:W1:Y:S01]  /*03d0*/  SYNCS.EXCH.64 URZ, [UR7+0x48], UR10 ;  /* 0x0000480a07ff75b2 */ /* 0x0002620008000100 */
[----:B------:R1:W1:Y:S01]  /*03e0*/  SYNCS.EXCH.64 URZ, [UR7+0x50], UR10 ;  /* 0x0000500a07ff75b2 */ /* 0x0002620008000100 */
[----:B------:R1:W1:Y:S01]  /*03f0*/  SYNCS.EXCH.64 URZ, [UR7+0x58], UR10 ;  /* 0x0000580a07ff75b2 */ /* 0x0002620008000100 */
[----:B------:R1:W1:Y:S01]  /*0400*/  SYNCS.EXCH.64 URZ, [UR7+0x60], UR10 ;  /* 0x0000600a07ff75b2 */ /* 0x0002620008000100 */
[----:B------:R1:W1:Y:S01]  /*0410*/  SYNCS.EXCH.64 URZ, [UR7+0x68], UR10 ;  /* 0x0000680a07ff75b2 */ /* 0x0002620008000100 */
[----:B------:R-:W-:Y:S01]  /*0420*/  NOP ;  /* 0x0000000000007918 */ /* 0x000fe20000000000 */
.L_x_1:
[----:B------:R-:W-:Y:S01]  /*0430*/  NOP ;  /* 0x0000000000007918 */ /* 0x000fe20000000000 */
[----:B------:R-:W-:Y:S05]  /*0440*/  BRA.U !UP2, `(.L_x_2) ;  /* 0x000000010a087547 */ /* 0x000fea000b800000 */
[----:B-12345:R-:W-:Y:S01]  /*0450*/  UCGABAR_ARV ;  /* 0x00000000000079c7 */ /* 0x03efe20008000000 */
[----:B------:R-:W-:Y:S05]  /*0460*/  BRA `(.L_x_3) ;  /* 0x0000000000047947 */ /* 0x000fea0003800000 */
.L_x_2:
[----:B-12345:R-:W-:Y:S01]  /*0470*/  NOP ;  /* 0x0000000000007918 */ /* 0x03efe20000000000 */
.L_x_3:
[----:B------:R-:W-:Y:S05]  /*0480*/  BRA.U !UP2, `(.L_x_4) ;  /* 0x000000010a0c7547 */ /* 0x000fea000b800000 */
[----:B------:R-:W-:Y:S01]  /*0490*/  UCGABAR_WAIT ;  /* 0x0000000000007dc7 */ /* 0x000fe20008000000 */
[----:B------:R-:W-:Y:S01]  /*04a0*/  CCTL.IVALL ;  /* 0x00000000ff00798f */ /* 0x000fe20002000000 */
[----:B------:R-:W-:Y:S05]  /*04b0*/  BRA `(.L_x_5) ;  /* 0x0000000000047947 */ /* 0x000fea0003800000 */
.L_x_4:
[----:B------:R-:W-:Y:S06]  /*04c0*/  BAR.SYNC.DEFER_BLOCKING 0x0 ;  /* 0x0000000000007b1d */ /* 0x000fec0000010000 */
.L_x_5:
[----:B------:R-:W-:Y:S01]  /*04d0*/  UIADD3 UR5, UPT, UPT, UR4, UR4, URZ ;  /* 0x0000000404057290 */ /* 0x000fe2000fffe0ff */
[----:B------:R-:W-:Y:S01]  /*04e0*/  UMOV UR24, 0x3 ;  /* 0x0000000300187882 */ /* 0x000fe20000000000 */
[----:B------:R-:W-:Y:S02]  /*04f0*/  UIADD3 UR12, UPT, UPT, UR4, -0x1, URZ ;  /* 0xffffffff040c7890 */ /* 0x000fe4000fffe0ff */
[----:B------:R-:W-:Y:S02]  /*0500*/  UISETP.NE.AND UP0, UPT, UR6, UR5, UPT ;  /* 0x000000050600728c */ /* 0x000fe4000bf05270 */
[----:B------:R-:W-:Y:S02]  /*0510*/  USHF.L.U32 UR24, UR24, UR26, URZ ;  /* 0x0000001a18187299 */ /* 0x000fe400080006ff */
[----:B------:R-:W-:-:S11]  /*0520*/  UISETP.LT.AND UP0, UPT, UR6, URZ, UP0 ;  /* 0x000000ff0600728c */ /* 0x000fd60008701270 */
[----:B------:R-:W-:Y:S01]  /*0530*/  @!UP0 UIADD3 UR12, UPT, UPT, UR4, URZ, URZ ;  /* 0x000000ff040c8290 */ /* 0x000fe2000fffe0ff */
[----:B------:R-:W-:Y:S11]  /*0540*/  BRA.U UP3, `(.L_x_6) ;  /* 0x0000000103407547 */ /* 0x000ff6000b800000 */
[----:B------:R-:W-:Y:S01]  /*0550*/  UMOV UR7, 0x400 ;  /* 0x0000040000077882 */ /* 0x000fe20000000000 */
[----:B------:R-:W-:Y:S01]  /*0560*/  UMOV UR5, 0x1 ;  /* 0x0000000100057882 */ /* 0x000fe20000000000 */
[----:B------:R-:W-:Y:S01]  /*0570*/  UMOV UR4, 0x8 ;  /* 0x0000000800047882 */ /* 0x000fe20000000000 */
[----:B------:R-:W-:Y:S02]  /*0580*/  ULEA UR7, UR6, UR7, 0x18 ;  /* 0x0000000706077291 */ /* 0x000fe4000f8ec0ff */
[----:B------:R-:W-:-:S04]  /*0590*/  UIADD3 UR8, UPT, UPT, -UR5, 0x100000, URZ ;  /* 0x0010000005087890 */ /* 0x000fc8000fffe1ff */
[----:B------:R-:W-:Y:S02]  /*05a0*/  USHF.L.U32 UR9, UR8, 0xb, URZ ;  /* 0x0000000b08097899 */ /* 0x000fe400080006ff */
[----:B------:R-:W-:Y:S02]  /*05b0*/  USHF.L.U32 UR8, UR8, 0x1, URZ ;  /* 0x0000000108087899 */ /* 0x000fe400080006ff */
[----:B------:R-:W-:-:S04]  /*05c0*/  UIADD3 UR4, UPT, UPT, -UR4, 0x100000, URZ ;  /* 0x0010000004047890 */ /* 0x000fc8000fffe1ff */
[----:B------:R-:W-:Y:S02]  /*05d0*/  USHF.L.U32 UR5, UR4, 0xb, URZ ;  /* 0x0000000b04057899 */ /* 0x000fe400080006ff */
[----:B------:R-:W-:Y:S01]  /*05e0*/  USHF.L.U32 UR4, UR4, 0x1, URZ ;  /* 0x0000000104047899 */ /* 0x000fe200080006ff */
[----:B------:R-:W1:Y:S03]  /*05f0*/  FENCE.VIEW.ASYNC.S ;  /* 0x00000000000073c6 */ /* 0x000e660000000000 */
[----:B-1----:R1:W2:Y:S01]  /*0600*/  SYNCS.EXCH.64 URZ, [UR7+0x70], UR8 ;  /* 0x0000700807ff75b2 */ /* 0x0022a20008000100 */
[----:B------:R1:W3:Y:S07]  /*0610*/  SYNCS.EXCH.64 URZ, [UR7+0x78], UR8 ;  /* 0x0000780807ff75b2 */ /* 0x0002ee0008000100 */
[----:B------:R1:W4:Y:S01]  /*0620*/  SYNCS.EXCH.64 URZ, [UR7+0x80], UR4 ;  /* 0x0000800407ff75b2 */ /* 0x0003220008000100 */
[----:B------:R1:W5:Y:S01]  /*0630*/  SYNCS.EXCH.64 URZ, [UR7+0x88], UR4 ;  /* 0x0000880407ff75b2 */ /* 0x0003620008000100 */
[----:B------:R-:W-:Y:S01]  /*0640*/  NOP ;  /* 0x0000000000007918 */ /* 0x000fe20000000000 */
.L_x_6:
[----:B------:R-:W-:Y:S01]  /*0650*/  NOP ;  /* 0x0000000000007918 */ /* 0x000fe20000000000 */
[----:B------:R-:W-:Y:S05]  /*0660*/  BRA.U !UP2, `(.L_x_7) ;  /* 0x000000010a087547 */ /* 0x000fea000b800000 */
[----:B--2345:R-:W-:Y:S01]  /*0670*/  UCGABAR_ARV ;  /* 0x00000000000079c7 */ /* 0x03cfe20008000000 */
[----:B------:R-:W-:Y:S05]  /*0680*/  BRA `(.L_x_8) ;  /* 0x0000000000047947 */ /* 0x000fea0003800000 */
.L_x_7:
[----:B--2345:R-:W-:Y:S01]  /*0690*/  NOP ;  /* 0x0000000000007918 */ /* 0x03cfe20000000000 */
.L_x_8:
[----:B------:R-:W-:Y:S05]  /*06a0*/  BRA.U !UP2, `(.L_x_9) ;  /* 0x000000010a0c7547 */ /* 0x000fea000b800000 */
[----:B------:R-:W-:Y:S01]  /*06b0*/  UCGABAR_WAIT ;  /* 0x0000000000007dc7 */ /* 0x000fe20008000000 */
[----:B------:R-:W-:Y:S01]  /*06c0*/  CCTL.IVALL ;  /* 0x00000000ff00798f */ /* 0x000fe20002000000 */
[----:B------:R-:W-:Y:S05]  /*06d0*/  BRA `(.L_x_10) ;  /* 0x0000000000047947 */ /* 0x000fea0003800000 */
.L_x_9:
[----:B------:R-:W-:Y:S06]  /*06e0*/  BAR.SYNC.DEFER_BLOCKING 0x0 ;  /* 0x0000000000007b1d */ /* 0x000fec0000010000 */
.L_x_10:
[----:B------:R-:W-:Y:S05]  /*06f0*/  BRA.U UP4, `(.L_x_11) ;  /* 0x0000000104287547 */ /* 0x000fea000b800000 */
[----:B-1----:R-:W-:Y:S01]  /*0700*/  UMOV UR5, 0x400 ;  /* 0x0000040000057882 */ /* 0x002fe20000000000 */
[----:B------:R-:W-:Y:S01]  /*0710*/  UMOV UR4, 0x20 ;  /* 0x0000002000047882 */ /* 0x000fe20000000000 */
[----:B------:R-:W-:Y:S02]  /*0720*/  ULEA UR5, UR6, UR5, 0x18 ;  /* 0x0000000506057291 */ /* 0x000fe4000f8ec0ff */
[----:B------:R-:W-:-:S04]  /*0730*/  UIADD3 UR8, UPT, UPT, -UR4, 0x100000, URZ ;  /* 0x0010000004087890 */ /* 0x000fc8000fffe1ff */
[----:B------:R-:W-:Y:S02]  /*0740*/  USHF.L.U32 UR9, UR8, 0xb, URZ ;  /* 0x0000000b08097899 */ /* 0x000fe400080006ff */
[----:B------:R-:W-:Y:S01]  /*0750*/  USHF.L.U32 UR8, UR8, 0x1, URZ ;  /* 0x0000000108087899 */ /* 0x000fe200080006ff */
[----:B------:R-:W-:Y:S01]  /*0760*/  ELECT P0, URZ, PT ;  /* 0x0000000000ff782f */ /* 0x000fe20003800000 */
[----:B------:R-:W1:Y:S10]  /*0770*/  FENCE.VIEW.ASYNC.S ;  /* 0x00000000000073c6 */ /* 0x000e740000000000 */
[----:B-1----:R2:W3:Y:S02]  /*0780*/  SYNCS.EXCH.64 URZ, [UR5+0x90], UR8 ;  /* 0x0000900805ff75b2 */ /* 0x0024e40008000100 */
[----:B--2---:R-:W-:Y:S01]  /*0790*/  NOP ;  /* 0x0000000000007918 */ /* 0x004fe20000000000 */
.L_x_11:
[----:B------:R-:W-:Y:S01]  /*07a0*/  NOP ;  /* 0x0000000000007918 */ /* 0x000fe20000000000 */
[----:B------:R-:W-:Y:S05]  /*07b0*/  BRA.U !UP2, `(.L_x_12) ;  /* 0x000000010a087547 */ /* 0x000fea000b800000 */
[----:B---3--:R-:W-:Y:S01]  /*07c0*/  UCGABAR_ARV ;  /* 0x00000000000079c7 */ /* 0x008fe20008000000 */
[----:B------:R-:W-:Y:S05]  /*07d0*/  BRA `(.L_x_13) ;  /* 0x0000000000047947 */ /* 0x000fea0003800000 */
.L_x_12:
[----:B---3--:R-:W-:Y:S01]  /*07e0*/  NOP ;  /* 0x0000000000007918 */ /* 0x008fe20000000000 */
.L_x_13:
[----:B------:R-:W-:Y:S01]  /*07f0*/  USHF.L.U32 UR22, UR14, 0x7, URZ ;  /* 0x000000070e167899 */ /* 0x000fe200080006ff */
[----:B------:R-:W-:Y:S05]  /*0800*/  BRA.U !UP2, `(.L_x_14) ;  /* 0x000000010a0c7547 */ /* 0x000fea000b800000 */
[----:B------:R-:W-:Y:S01]  /*0810*/  UCGABAR_WAIT ;  /* 0x0000000000007dc7 */ /* 0x000fe20008000000 */
[----:B------:R-:W-:Y:S01]  /*0820*/  CCTL.IVALL ;  /* 0x00000000ff00798f */ /* 0x000fe20002000000 */
[----:B------:R-:W-:Y:S05]  /*0830*/  BRA `(.L_x_15) ;  /* 0x0000000000047947 */ /* 0x000fea0003800000 */
.L_x_14:
[----:B------:R-:W-:Y:S06]  /*0840*/  BAR.SYNC.DEFER_BLOCKING 0x0 ;  /* 0x0000000000007b1d */ /* 0x000fec0000010000 */
.L_x_15:
[----:B------:R-:W-:Y:S01]  /*0850*/  UMOV UR25, 0x5 ;  /* 0x0000000500197882 */ /* 0x000fe20000000000 */
[----:B------:R-:W2:Y:S01]  /*0860*/  LDCU.U8 UR20, c[0x0][0x5c8] ;  /* 0x0000b900ff1477ac */ /* 0x000ea20008000000 */
[----:B------:R-:W3:Y:S01]  /*0870*/  LDCU.U8 UR19, c[0x0][0x5c9] ;  /* 0x0000b920ff1377ac */ /* 0x000ee20008000000 */
[----:B------:R-:W4:Y:S01]  /*0880*/  LDCU.U8 UR18, c[0x0][0x5d4] ;  /* 0x0000ba80ff1277ac */ /* 0x000f220008000000 */
[----:B------:R-:W5:Y:S01]  /*0890*/  LDCU.U8 UR17, c[0x0][0x5d5] ;  /* 0x0000baa0ff1177ac */ /* 0x000f620008000000 */
[----:B------:R-:W1:Y:S01]  /*08a0*/  LDCU.U8 UR16, c[0x0][0x5e0] ;  /* 0x0000bc00ff1077ac */ /* 0x000e620008000000 */
[----:B------:R-:W1:Y:S01]  /*08b0*/  LDCU.U8 UR15, c[0x0][0x5e1] ;  /* 0x0000bc20ff0f77ac */ /* 0x000e620008000000 */
[----:B------:R-:W-:Y:S01]  /*08c0*/  USHF.L.U32 UR25, UR25, UR13, URZ ;  /* 0x0000000d19197299 */ /* 0x000fe200080006ff */
[----:B------:R-:W-:Y:S05]  /*08d0*/  BRA.U UP4, `(.L_x_16) ;  /* 0x0000000904a47547 */ /* 0x000fea000b800000 */
[----:B------:R-:W5:Y:S01]  /*08e0*/  S2UR UR32, SR_CTAID.Z ;  /* 0x00000000002079c3 */ /* 0x000f620000002700 */
[----:B------:R-:W-:Y:S01]  /*08f0*/  UMOV UR31, 0x1 ;  /* 0x00000001001f7882 */ /* 0x000fe20000000000 */
[----:B------:R-:W-:Y:S01]  /*0900*/  UMOV UR30, URZ ;  /* 0x000000ff001e7c82 */ /* 0x000fe20008000000 */
[----:B-----5:R-:W-:-:S09]  /*0910*/  UISETP.GT.U32.AND UP0, UPT, UR32, 0xff, UPT ;  /* 0x000000ff2000788c */ /* 0x020fd2000bf04070 */
[----:B------:R-:W-:Y:S05]  /*0920*/  BRA.U UP0, `(.L_x_17) ;  /* 0x0000000500fc7547 */ /* 0x000fea000b800000 */
[----:B-1----:R-:W1:Y:S01]  /*0930*/  LDCU.64 UR4, c[0x0][0x5c0] ;  /* 0x0000b800ff0477ac */ /* 0x002e620008000a00 */
[----:B------:R-:W5:Y:S01]  /*0940*/  S2UR UR27, SR_CgaCtaId ;  /* 0x00000000001b79c3 */ /* 0x000f620000008800 */
[----:B------:R-:W4:Y:S01]  /*0950*/  LDCU UR8, c[0x0][0x5d0] ;  /* 0x0000ba00ff0877ac */ /* 0x000f220008000800 */
[----:B------:R-:W3:Y:S01]  /*0960*/  LDCU UR11, c[0x0][0x374] ;  /* 0x00006e80ff0b77ac */ /* 0x000ee20008000800 */
[----:B------:R-:W3:Y:S01]  /*0970*/  LDCU UR10, c[0x0][0x370] ;  /* 0x00006e00ff0a77ac */ /* 0x000ee20008000800 */
[----:B------:R-:W2:Y:S01]  /*0980*/  LDCU.64 UR34, c[0x0][0x348] ;  /* 0x00006900ff2277ac */ /* 0x000ea20008000a00 */
[----:B-1----:R-:W-:Y:S01]  /*0990*/  UIMAD.WIDE.U32 UR6, UR32, UR5, URZ ;  /* 0x00000005200672a5 */ /* 0x002fe2000f8e00ff */
[----:B------:R-:W-:Y:S01]  /*09a0*/  UMOV UR30, URZ ;  /* 0x000000ff001e7c82 */ /* 0x000fe20008000000 */
[----:B------:R-:W-:Y:S02]  /*09b0*/  UMOV UR31, 0x1 ;  /* 0x00000001001f7882 */ /* 0x000fe40000000000 */
[----:B------:R-:W-:-:S04]  /*09c0*/  UIADD3 UR5, UPT, UPT, UR32, -UR7, URZ ;  /* 0x8000000720057290 */ /* 0x000fc8000fffe0ff */
[----:B--2---:R-:W-:Y:S02]  /*09d0*/  USHF.R.U32.HI UR5, URZ, UR20, UR5 ;  /* 0x00000014ff057299 */ /* 0x004fe40008011605 */
[----:B---3--:R-:W-:Y:S02]  /*09e0*/  UIMAD UR10, UR11, UR10, URZ ;  /* 0x0000000a0b0a72a4 */ /* 0x008fe4000f8e02ff */
[----:B------:R-:W-:-:S04]  /*09f0*/  UIADD3 UR5, UPT, UPT, UR7, UR5, URZ ;  /* 0x0000000507057290 */ /* 0x000fc8000fffe0ff */
[----:B------:R-:W-:-:S04]  /*0a00*/  USHF.R.U32.HI UR6, URZ, UR19, UR5 ;  /* 0x00000013ff067299 */ /* 0x000fc80008011605 */
[----:B------:R-:W-:-:S04]  /*0a10*/  UIADD3 UR6, UPT, UPT, -UR6, URZ, URZ ;  /* 0x000000ff06067290 */ /* 0x000fc8000fffe1ff */
[----:B------:R-:W-:Y:S01]  /*0a20*/  UIMAD UR6, UR6, UR4, UR32 ;  /* 0x00000004060672a4 */ /* 0x000fe2000f8e0220 */
[----:B------:R-:W1:Y:S03]  /*0a30*/  LDCU.64 UR4, c[0x0][0x5d8] ;  /* 0x0000bb00ff0477ac */ /* 0x000e660008000a00 */
[----:B----4-:R-:W-:-:S04]  /*0a40*/  UIMAD.WIDE.U32 UR8, UR6, UR8, URZ ;  /* 0x00000008060872a5 */ /* 0x010fc8000f8e00ff */
[----:B------:R-:W-:-:S04]  /*0a50*/  UIADD3 UR7, UPT, UPT, UR6, -UR9, URZ ;  /* 0x8000000906077290 */ /* 0x000fc8000fffe0ff */
[----:B------:R-:W-:-:S03]  /*0a60*/  USHF.R.U32.HI UR7, URZ, UR18, UR7 ;  /* 0x00000012ff077299 */ /* 0x000fc60008011607 */
[----:B------:R-:W2:Y:S01]  /*0a70*/  LDCU UR8, c[0x0][0x378] ;  /* 0x00006f00ff0877ac */ /* 0x000ea20008000800 */
[----:B------:R-:W-:-:S04]  /*0a80*/  UIADD3 UR9, UPT, UPT, UR9, UR7, URZ ;  /* 0x0000000709097290 */ /* 0x000fc8000fffe0ff */
[----:B------:R-:W-:-:S04]  /*0a90*/  USHF.R.U32.HI UR9, URZ, UR17, UR9 ;  /* 0x00000011ff097299 */ /* 0x000fc80008011609 */
[----:B-1----:R-:W-:Y:S02]  /*0aa0*/  UIMAD.WIDE.U32 UR28, UR9, UR5, URZ ;  /* 0x00000005091c72a5 */ /* 0x002fe4000f8e00ff */
[----:B------:R-:W-:Y:S02]  /*0ab0*/  ULEA UR28, UR14, UR33, 0x1 ;  /* 0x000000210e1c7291 */ /* 0x000fe4000f8e08ff */
[----:B--2---:R-:W-:-:S03]  /*0ac0*/  UIMAD UR8, UR10, UR8, URZ ;  /* 0x000000080a0872a4 */ /* 0x004fc6000f8e02ff */
[----:B------:R-:W-:Y:S01]  /*0ad0*/  UMOV UR7, UR29 ;  /* 0x0000001d00077c82 */ /* 0x000fe20008000000 */
[----:B------:R-:W-:Y:S01]  /*0ae0*/  UMOV UR10, 0x400 ;  /* 0x00000400000a7882 */ /* 0x000fe20000000000 */
[----:B------:R-:W-:Y:S02]  /*0af0*/  UIADD3 UR5, UPT, UPT, UR9, -UR7, URZ ;  /* 0x8000000709057290 */ /* 0x000fe4000fffe0ff */
[----:B------:R-:W-:Y:S02]  /*0b00*/  USHF.R.S32.HI UR29, URZ, 0x1f, UR8 ;  /* 0x0000001fff1d7899 */ /* 0x000fe40008011408 */
[----:B------:R-:W-:Y:S02]  /*0b10*/  USHF.R.U32.HI UR5, URZ, UR16, UR5 ;  /* 0x00000010ff057299 */ /* 0x000fe40008011605 */
[----:B-----5:R-:W-:Y:S02]  /*0b20*/  ULEA UR27, UR27, UR10, 0x18 ;  /* 0x0000000a1b1b7291 */ /* 0x020fe4000f8ec0ff */
[----:B------:R-:W-:-:S02]  /*0b30*/  UIADD3 UR7, UPT, UPT, UR7, UR5, URZ ;  /* 0x0000000507077290 */ /* 0x000fc4000fffe0ff */
[----:B------:R-:W-:Y:S02]  /*0b40*/  ULEA.HI UR29, UR29, UR8, URZ, 0x2 ;  /* 0x000000081d1d7291 */ /* 0x000fe4000f8f10ff */
[----:B------:R-:W-:-:S03]  /*0b50*/  USHF.R.U32.HI UR7, URZ, UR15, UR7 ;  /* 0x0000000fff077299 */ /* 0x000fc60008011607 */
[----:B------:R-:W1:Y:S01]  /*0b60*/  LDCU UR5, c[0x0][0x5cc] ;  /* 0x0000b980ff0577ac */ /* 0x000e620008000800 */
[----:B------:R-:W-:-:S04]  /*0b70*/  UIADD3 UR7, UPT, UPT, -UR7, URZ, URZ ;  /* 0x000000ff07077290 */ /* 0x000fc8000fffe1ff */
[----:B------:R-:W-:Y:S02]  /*0b80*/  UIMAD UR7, UR7, UR4, UR9 ;  /* 0x00000004070772a4 */ /* 0x000fe4000f8e0209 */
[----:B------:R-:W-:-:S04]  /*0b90*/  UIADD3 UR4, UPT, UPT, -UR9, URZ, URZ ;  /* 0x000000ff09047290 */ /* 0x000fc8000fffe1ff */
[----:B-1----:R-:W-:-:S12]  /*0ba0*/  UIMAD UR5, UR4, UR5, UR6 ;  /* 0x00000005040572a4 */ /* 0x002fd8000f8e0206 */
.L_x_22:
[----:B------:R-:W-:Y:S02]  /*0bb0*/  USHF.L.U32 UR4, UR31, 0x1f, URZ ;  /* 0x0000001f1f047899 */ /* 0x000fe400080006ff */
[----:B------:R-:W-:Y:S02]  /*0bc0*/  ULEA UR6, UR30, UR27, 0x3 ;  /* 0x0000001b1e067291 */ /* 0x000fe4000f8e18ff */
[----:B------:R-:W-:Y:S02]  /*0bd0*/  USHF.L.U32 UR5, UR5, 0x2, URZ ;  /* 0x0000000205057899 */ /* 0x000fe400080006ff */
[----:B------:R-:W-:Y:S01]  /*0be0*/  MOV R0, UR4 ;  /* 0x0000000400007c02 */ /* 0x000fe20008000f00 */
[----:B------:R-:W-:Y:S02]  /*0bf0*/  ULEA UR7, UR7, UR28, 0x2 ;  /* 0x0000001c07077291 */ /* 0x000fe4000f8e10ff */
[----:B------:R-:W-:Y:S02]  /*0c00*/  UIADD3 UR42, UP1, UPT, UR34, 0x40, URZ ;  /* 0x00000040222a7890 */ /* 0x000fe4000ff3e0ff */
[----:B-1----:R1:W2:Y:S01]  /*0c10*/  SYNCS.PHASECHK.TRANS64.TRYWAIT P1, [UR6+0x38], R0 ;  /* 0x00003800ff0075a7 */ /* 0x0022a20008021106 */
[----:B------:R-:W-:-:S02]  /*0c20*/  ULOP3.LUT UR6, UR5, 0x3, UR21, 0xf8, !UPT ;  /* 0x0000000305067892 */ /* 0x000fc4000f8ef815 */
[----:B------:R-:W-:Y:S02]  /*0c30*/  UIADD3 UR40, UP0, UPT, UR34, 0xc0, URZ ;  /* 0x000000c022287890 */ /* 0x000fe4000ff1e0ff */
[----:B------:R-:W-:Y:S02]  /*0c40*/  ULEA.HI UR5, UR5, UR6, URZ, 0x1 ;  /* 0x0000000605057291 */ /* 0x000fe4000f8f08ff */
[----:B------:R-:W-:Y:S02]  /*0c50*/  UIADD3.X UR43, UPT, UPT, URZ, UR35, URZ, UP1, !UPT ;  /* 0x00000023ff2b7290 */ /* 0x000fe40008ffe4ff */
[----:B------:R-:W-:Y:S02]  /*0c60*/  ULOP3.LUT UR4, UR5, 0xfffffffe, URZ, 0xc0, !UPT ;  /* 0xfffffffe05047892 */ /* 0x000fe4000f8ec0ff */
[----:B------:R-:W-:Y:S02]  /*0c70*/  UIADD3.X UR41, UPT, UPT, URZ, UR35, URZ, UP0, !UPT ;  /* 0x00000023ff297290 */ /* 0x000fe400087fe4ff */
[----:B------:R-:W-:-:S02]  /*0c80*/  UISETP.NE.AND UP2, UPT, UR6, UR4, UPT ;  /* 0x000000040600728c */ /* 0x000fc4000bf45270 */
[----:B------:R-:W-:Y:S02]  /*0c90*/  USHF.R.U32.HI UR4, URZ, 0x1, UR5 ;  /* 0x00000001ff047899 */ /* 0x000fe40008011605 */
[----:B------:R-:W-:Y:S02]  /*0ca0*/  UISETP.LT.AND UP2, UPT, UR6, URZ, UP2 ;  /* 0x000000ff0600728c */ /* 0x000fe40009741270 */
[----:B------:R-:W-:Y:S02]  /*0cb0*/  UIADD3 UR11, UPT, UPT, UR4, -0x1, URZ ;  /* 0xffffffff040b7890 */ /* 0x000fe4000fffe0ff */
[----:B------:R-:W-:Y:S01]  /*0cc0*/  USHF.L.U32 UR7, UR7, 0x5, URZ ;  /* 0x0000000507077899 */ /* 0x000fe200080006ff */
[----:B------:R-:W-:Y:S01]  /*0cd0*/  UMOV UR38, URZ ;  /* 0x000000ff00267c82 */ /* 0x000fe20008000000 */
[----:B------:R-:W-:-:S05]  /*0ce0*/  UPRMT UR37, URZ, 0x5410, UR25 ;  /* 0x00005410ff257896 */ /* 0x000fca0008000019 */
[----:B------:R-:W-:Y:S02]  /*0cf0*/  @!UP2 UIADD3 UR11, UPT, UPT, UR4, URZ, URZ ;  /* 0x000000ff040ba290 */ /* 0x000fe4000fffe0ff */
[----:B------:R-:W-:Y:S02]  /*0d00*/  UISETP.NE.AND UP2, UPT, UR14, URZ, UPT ;  /* 0x000000ff0e00728c */ /* 0x000fe4000bf45270 */
[----:B-1----:R-:W-:Y:S02]  /*0d10*/  ULEA UR11, UR11, UR22, 0x8 ;  /* 0x000000160b0b7291 */ /* 0x002fe4000f8e40ff */
.L_x_21:
[----:B---3--:R-:W-:Y:S01]  /*0d20*/  ULEA UR9, UR30, UR27, 0x3 ;  /* 0x0000001b1e097291 */ /* 0x008fe2000f8e18ff */
[----:B-12---:R-:W-:Y:S11]  /*0d30*/  @P1 BRA `(.L_x_18) ;  /* 0x0000000000101947 */ /* 0x006ff60003800000 */
[----:B------:R-:W-:-:S06]  /*0d40*/  USHF.L.U32 UR4, UR31, 0x1f, URZ ;  /* 0x0000001f1f047899 */ /* 0x000fcc00080006ff */
[----:B------:R-:W-:-:S04]  /*0d50*/  MOV R0, UR4 ;  /* 0x0000000400007c02 */ /* 0x000fc80008000f00 */
[----:B------:R-:W1:Y:S02]  /*0d60*/  SYNCS.PHASECHK.TRANS64.TRYWAIT P0, [UR9+0x38], R0 ;  /* 0x00003800ff0075a7 */ /* 0x000e640008001109 */
[----:B-1----:R-:W-:Y:S05]  /*0d70*/  @!P0 BRA `(.L_x_19) ;  /* 0x0000003800a08947 */ /* 0x002fea0003800000 */
.L_x_18:
[----:B------:R-:W-:Y:S05]  /*0d80*/  BRA.U UP2, `(.L_x_20) ;  /* 0x00000001020c7547 */ /* 0x000fea000b800000 */
[----:B------:R-:W-:-:S13]  /*0d90*/  ELECT P0, URZ, PT ;  /* 0x0000000000ff782f */ /* 0x000fda0003800000 */
[----:B-1----:R-:W-:-:S04]  /*0da0*/  @P0 MOV R0, 0xc000 ;  /* 0x0000c00000000802 */ /* 0x002fc80000000f00 */
[----:B------:R2:W-:Y:S03]  /*0db0*/  @P0 SYNCS.ARRIVE.TRANS64 RZ, [UR9], R0 ;  /* 0x00000000ffff09a7 */ /* 0x0005e60008000009 */
.L_x_20:
[----:B------:R-:W-:Y:S01]  /*0dc0*/  UIADD3 UR4, UPT, UPT, UR30, 0x1, URZ ;  /* 0x000000011e047890 */ /* 0x000fe2000fffe0ff */
[----:B------:R-:W-:Y:S01]  /*0dd0*/  PLOP3.LUT P1, PT, PT, PT, PT, 0x80, 0x8 ;  /* 0x000000000008781c */ /* 0x000fe20003f2f070 */
[----:B------:R-:W-:Y:S02]  /*0de0*/  UISETP.GT.U32.AND UP0, UPT, UR38, 0x3e, UPT ;  /* 0x0000003e2600788c */ /* 0x000fe4000bf04070 */
[----:B------:R-:W-:Y:S02]  /*0df0*/  UISETP.NE.AND UP1, UPT, UR4, 0x7, UPT ;  /* 0x000000070400788c */ /* 0x000fe4000bf25270 */
[----:B------:R-:W-:Y:S02]  /*0e00*/  ULEA UR5, UR30, UR33, 0x1 ;  /* 0x000000211e057291 */ /* 0x000fe4000f8e08ff */
[----:B------:R-:W-:Y:S01]  /*0e10*/  USEL UR6, URZ, 0x1, UP1 ;  /* 0x00000001ff067887 */ /* 0x000fe20008800000 */
[----:B------:R-:W-:Y:S01]  /*0e20*/  PLOP3.LUT P0, PT, PT, PT, UP0, 0x80, 0x8 ;  /* 0x000000000008781c */ /* 0x000fe20003f0f008 */
[----:B------:R-:W-:-:S02]  /*0e30*/  ULEA UR8, UR30, UR27, 0xe ;  /* 0x0000001b1e087291 */ /* 0x000fc4000f8e70ff */
[----:B------:R-:W-:Y:S02]  /*0e40*/  ULEA UR5, UR5, UR27, 0xc ;  /* 0x0000001b05057291 */ /* 0x000fe4000f8e60ff */
[----:B------:R-:W-:Y:S02]  /*0e50*/  ULOP3.LUT UR31, UR31, UR6, URZ, 0x3c, !UPT ;  /* 0x000000061f1f7292 */ /* 0x000fe4000f8e3cff */
[----:B------:R-:W-:Y:S02]  /*0e60*/  USEL UR30, UR4, URZ, UP1 ;  /* 0x000000ff041e7287 */ /* 0x000fe40008800000 */
[----:B------:R-:W-:Y:S02]  /*0e70*/  USHF.L.U32 UR10, UR38, 0x6, URZ ;  /* 0x00000006260a7899 */ /* 0x000fe400080006ff */
[----:B------:R-:W-:Y:S02]  /*0e80*/  ULOP3.LUT UR9, UR9, 0xfefffff8, URZ, 0xc0, !UPT ;  /* 0xfefffff809097892 */ /* 0x000fe4000f8ec0ff */
[----:B------:R-:W-:-:S02]  /*0e90*/  UIADD3 UR8, UPT, UPT, UR8, 0xc400, URZ ;  /* 0x0000c40008087890 */ /* 0x000fc4000fffe0ff */
[----:B------:R-:W-:Y:S02]  /*0ea0*/  UIADD3 UR4, UPT, UPT, UR5, 0x28400, URZ ;  /* 0x0002840005047890 */ /* 0x000fe4000fffe0ff */
[----:B------:R-:W-:Y:S02]  /*0eb0*/  @!UP0 USHF.L.U32 UR6, UR31, 0x1f, URZ ;  /* 0x0000001f1f068899 */ /* 0x000fe400080006ff */
[----:B------:R-:W-:Y:S01]  /*0ec0*/  @!UP0 ULEA UR36, UR30, UR27, 0x3 ;  /* 0x0000001b1e248291 */ /* 0x000fe2000f8e18ff */
[----:B------:R-:W-:Y:S02]  /*0ed0*/  UMOV UR5, UR9 ;  /* 0x0000000900057c82 */ /* 0x000fe40008000000 */
[----:B------:R3:W-:Y:S01]  /*0ee0*/  UTMALDG.2D.2CTA [UR8], [UR42], desc[URZ] ;  /* 0x0000ff082a0075b4 */ /* 0x0007e20008209000 */
[----:B-12---:R-:W-:Y:S01]  /*0ef0*/  IMAD.U32 R0, RZ, RZ, UR6 ;  /* 0x00000006ff007e24 */ /* 0x006fe2000f8e00ff */
[----:B------:R-:W-:Y:S01]  /*0f00*/  UMOV UR6, UR10 ;  /* 0x0000000a00067c82 */ /* 0x000fe20008000000 */
[----:B------:R-:W-:-:S04]  /*0f10*/  UIADD3 UR38, UPT, UPT, UR38, 0x1, URZ ;  /* 0x0000000126267890 */ /* 0x000fc8000fffe0ff */
[----:B------:R-:W-:Y:S01]  /*0f20*/  UISETP.NE.AND UP0, UPT, UR38, 0x40, UPT ;  /* 0x000000402600788c */ /* 0x000fe2000bf05270 */
[----:B------:R3:W-:Y:S01]  /*0f30*/  UTMALDG.2D.MULTICAST.2CTA [UR4], [UR40], UR37, desc[URZ] ;  /* 0x0000ff04280073b4 */ /* 0x0007e20008209825 */
[----:B------:R3:W1:Y:S07]  /*0f40*/  @!P0 SYNCS.PHASECHK.TRANS64.TRYWAIT P1, [UR36+0x38], R0 ;  /* 0x00003800ff0085a7 */ /* 0x00066e0008021124 */
[----:B------:R-:W-:Y:S05]  /*0f50*/  BRA.U UP0, `(.L_x_21) ;  /* 0xfffffffd00707547 */ /* 0x000fea000b83ffff */
[----:B---3--:R-:W2:Y:S01]  /*0f60*/  LDCU.64 UR4, c[0x0][0x5c0] ;  /* 0x0000b800ff0477ac */ /* 0x008ea20008000a00 */
[----:B------:R-:W-:-:S04]  /*0f70*/  ULEA.HI.SX32 UR32, UR29, UR32, 0x1e ;  /* 0x000000201d207291 */ /* 0x000fc8000f8ff2ff */
[----:B------:R-:W-:Y:S02]  /*0f80*/  UISETP.GE.AND UP0, UPT, UR32, 0x100, UPT ;  /* 0x000001002000788c */ /* 0x000fe4000bf06270 */
[----:B--2---:R-:W-:Y:S01]  /*0f90*/  UIMAD.WIDE.U32 UR6, UR32, UR5, URZ ;  /* 0x00000005200672a5 */ /* 0x004fe2000f8e00ff */
[----:B------:R-:W2:Y:S03]  /*0fa0*/  LDCU UR5, c[0x0][0x5d0] ;  /* 0x0000ba00ff0577ac */ /* 0x000ea60008000800 */
[----:B------:R-:W-:-:S04]  /*0fb0*/  UIADD3 UR6, UPT, UPT, UR32, -UR7, URZ ;  /* 0x8000000720067290 */ /* 0x000fc8000fffe0ff */
[----:B------:R-:W-:-:S04]  /*0fc0*/  USHF.R.U32.HI UR6, URZ, UR20, UR6 ;  /* 0x00000014ff067299 */ /* 0x000fc80008011606 */
[----:B------:R-:W-:-:S04]  /*0fd0*/  UIADD3 UR7, UPT, UPT, UR7, UR6, URZ ;  /* 0x0000000607077290 */ /* 0x000fc8000fffe0ff */
[----:B------:R-:W-:-:S04]  /*0fe0*/  USHF.R.U32.HI UR7, URZ, UR19, UR7 ;  /* 0x00000013ff077299 */ /* 0x000fc80008011607 */
[----:B------:R-:W-:-:S04]  /*0ff0*/  UIADD3 UR7, UPT, UPT, -UR7, URZ, URZ ;  /* 0x000000ff07077290 */ /* 0x000fc8000fffe1ff */
[----:B------:R-:W-:-:S04]  /*1000*/  UIMAD UR7, UR4, UR7, UR32 ;  /* 0x00000007040772a4 */ /* 0x000fc8000f8e0220 */
[----:B--2---:R-:W-:Y:S01]  /*1010*/  UIMAD.WIDE.U32 UR8, UR7, UR5, URZ ;  /* 0x00000005070872a5 */ /* 0x004fe2000f8e00ff */
[----:B------:R-:W2:Y:S03]  /*1020*/  LDCU.64 UR4, c[0x0][0x5d8] ;  /* 0x0000bb00ff0477ac */ /* 0x000ea60008000a00 */
[----:B------:R-:W-:-:S04]  /*1030*/  UIADD3 UR6, UPT, UPT, UR7, -UR9, URZ ;  /* 0x8000000907067290 */ /* 0x000fc8000fffe0ff */
[----:B------:R-:W-:-:S04]  /*1040*/  USHF.R.U32.HI UR6, URZ, UR18, UR6 ;  /* 0x00000012ff067299 */ /* 0x000fc80008011606 */
[----:B------:R-:W-:-:S04]  /*1050*/  UIADD3 UR6, UPT, UPT, UR9, UR6, URZ ;  /* 0x0000000609067290 */ /* 0x000fc8000fffe0ff */
[----:B------:R-:W-:-:S04]  /*1060*/  USHF.R.U32.HI UR6, URZ, UR17, UR6 ;  /* 0x00000011ff067299 */ /* 0x000fc80008011606 */
[----:B--2---:R-:W-:Y:S01]  /*1070*/  UIMAD.WIDE.U32 UR8, UR6, UR5, URZ ;  /* 0x00000005060872a5 */ /* 0x004fe2000f8e00ff */
[----:B------:R-:W2:Y:S03]  /*1080*/  LDCU UR5, c[0x0][0x5cc] ;  /* 0x0000b980ff0577ac */ /* 0x000ea60008000800 */
[----:B------:R-:W-:-:S04]  /*1090*/  UIADD3 UR8, UPT, UPT, UR6, -UR9, URZ ;  /* 0x8000000906087290 */ /* 0x000fc8000fffe0ff */
[----:B------:R-:W-:-:S04]  /*10a0*/  USHF.R.U32.HI UR8, URZ, UR16, UR8 ;  /* 0x00000010ff087299 */ /* 0x000fc80008011608 */
[----:B------:R-:W-:Y:S02]  /*10b0*/  UIADD3 UR8, UPT, UPT, UR9, UR8, URZ ;  /* 0x0000000809087290 */ /* 0x000fe4000fffe0ff */
[----:B------:R-:W-:Y:S02]  /*10c0*/  UIADD3 UR9, UPT, UPT, -UR6, URZ, URZ ;  /* 0x000000ff06097290 */ /* 0x000fe4000fffe1ff */
[----:B------:R-:W-:Y:S02]  /*10d0*/  USHF.R.U32.HI UR8, URZ, UR15, UR8 ;  /* 0x0000000fff087299 */ /* 0x000fe40008011608 */
[----:B--2---:R-:W-:Y:S02]  /*10e0*/  UIMAD UR5, UR5, UR9, UR7 ;  /* 0x00000009050572a4 */ /* 0x004fe4000f8e0207 */
[----:B------:R-:W-:-:S04]  /*10f0*/  UIADD3 UR8, UPT, UPT, -UR8, URZ, URZ ;  /* 0x000000ff08087290 */ /* 0x000fc8000fffe1ff */
[----:B------:R-:W-:Y:S01]  /*1100*/  UIMAD UR7, UR4, UR8, UR6 ;  /* 0x00000008040772a4 */ /* 0x000fe2000f8e0206 */
[----:B------:R-:W-:Y:S11]  /*1110*/  BRA.U !UP0, `(.L_x_22) ;  /* 0xfffffff908a47547 */ /* 0x000ff6000b83ffff */
.L_x_17:
[----:B-1----:R-:W-:Y:S01]  /*1120*/  UIADD3 UR4, UPT, UPT, UR30, 0x2, URZ ;  /* 0x000000021e047890 */ /* 0x002fe2000fffe0ff */
[----:B------:R-:W1:Y:S01]  /*1130*/  S2UR UR6, SR_CgaCtaId ;  /* 0x00000000000679c3 */ /* 0x000e620000008800 */
[----:B------:R-:W-:-:S04]  /*1140*/  UISETP.NE.AND UP0, UPT, UR30, 0x6, UPT ;  /* 0x000000061e00788c */ /* 0x000fc8000bf05270 */
[----:B------:R-:W-:-:S04]  /*1150*/  USEL UR4, UR4, 0x1, UP0 ;  /* 0x0000000104047887 */ /* 0x000fc80008000000 */
[----:B------:R-:W-:Y:S02]  /*1160*/  UIADD3 UR5, UPT, UPT, UR4, 0x1, URZ ;  /* 0x0000000104057890 */ /* 0x000fe4000fffe0ff */
[----:B------:R-:W-:-:S04]  /*1170*/  UISETP.NE.AND UP1, UPT, UR4, 0x7, UPT ;  /* 0x000000070400788c */ /* 0x000fc8000bf25270 */
[----:B------:R-:W-:Y:S02]  /*1180*/  USEL UR5, UR5, 0x1, UP1 ;  /* 0x0000000105057887 */ /* 0x000fe40008800000 */
[----:B------:R-:W-:Y:S02]  /*1190*/  UISETP.EQ.XOR UP1, UPT, UR30, 0x6, !UP1 ;  /* 0x000000061e00788c */ /* 0x000fe4000cf22a70 */
[----:B------:R-:W-:Y:S02]  /*11a0*/  UIADD3 UR4, UPT, UPT, UR5, 0x1, URZ ;  /* 0x0000000105047890 */ /* 0x000fe4000fffe0ff */
[----:B------:R-:W-:Y:S02]  /*11b0*/  UISETP.NE.AND UP0, UPT, UR5, 0x7, UPT ;  /* 0x000000070500788c */ /* 0x000fe4000bf05270 */
[----:B------:R-:W-:Y:S02]  /*11c0*/  UISETP.EQ.XOR UP1, UPT, UR5, 0x7, UP1 ;  /* 0x000000070500788c */ /* 0x000fe40008f22a70 */
[----:B------:R-:W-:-:S04]  /*11d0*/  USEL UR4, UR4, 0x1, UP0 ;  /* 0x0000000104047887 */ /* 0x000fc80008000000 */
[----:B------:R-:W-:Y:S02]  /*11e0*/  UIADD3 UR7, UPT, UPT, UR4, 0x1, URZ ;  /* 0x0000000104077890 */ /* 0x000fe4000fffe0ff */
[----:B------:R-:W-:Y:S02]  /*11f0*/  UISETP.NE.AND UP0, UPT, UR4, 0x7, UPT ;  /* 0x000000070400788c */ /* 0x000fe4000bf05270 */
[----:B------:R-:W-:Y:S02]  /*1200*/  UISETP.EQ.XOR UP1, UPT, UR4, 0x7, UP1 ;  /* 0x000000070400788c */ /* 0x000fe40008f22a70 */
[----:B------:R-:W-:-:S04]  /*1210*/  USEL UR7, UR7, 0x1, UP0 ;  /* 0x0000000107077887 */ /* 0x000fc80008000000 */
[----:B------:R-:W-:Y:S02]  /*1220*/  UIADD3 UR4, UPT, UPT, UR7, 0x1, URZ ;  /* 0x0000000107047890 */ /* 0x000fe4000fffe0ff */
[----:B------:R-:W-:Y:S02]  /*1230*/  UISETP.NE.AND UP0, UPT, UR7, 0x7, UPT ;  /* 0x000000070700788c */ /* 0x000fe4000bf05270 */
[----:B------:R-:W-:Y:S02]  /*1240*/  UISETP.EQ.XOR UP1, UPT, UR7, 0x7, UP1 ;  /* 0x000000070700788c */ /* 0x000fe40008f22a70 */
[----:B------:R-:W-:-:S03]  /*1250*/  USEL UR7, UR4, 0x1, UP0 ;  /* 0x0000000104077887 */ /* 0x000fc60008000000 */
[----:B------:R-:W-:Y:S01]  /*1260*/  UMOV UR4, 0x400 ;  /* 0x0000040000047882 */ /* 0x000fe20000000000 */
[----:B------:R-:W-:Y:S02]  /*1270*/  UISETP.EQ.XOR UP1, UPT, UR7, 0x7, UP1 ;  /* 0x000000070700788c */ /* 0x000fe40008f22a70 */
[----:B------:R-:W-:Y:S02]  /*1280*/  UISETP.NE.AND UP0, UPT, UR7, 0x7, UPT ;  /* 0x000000070700788c */ /* 0x000fe4000bf05270 */
[----:B------:R-:W-:Y:S02]  /*1290*/  USEL UR5, URZ, 0x1, !UP1 ;  /* 0x00000001ff057887 */ /* 0x000fe4000c800000 */
[----:B-1----:R-:W-:Y:S02]  /*12a0*/  ULEA UR4, UR6, UR4, 0x18 ;  /* 0x0000000406047291 */ /* 0x002fe4000f8ec0ff */
[----:B------:R-:W-:Y:S02]  /*12b0*/  ULOP3.LUT UR5, UR31, UR5, URZ, 0x3c, !UPT ;  /* 0x000000051f057292 */ /* 0x000fe4000f8e3cff */
[----:B------:R-:W-:-:S02]  /*12c0*/  USEL UR7, UR7, URZ, UP0 ;  /* 0x000000ff07077287 */ /* 0x000fc40008000000 */
[----:B------:R-:W-:Y:S02]  /*12d0*/  USHF.L.U32 UR5, UR5, 0x1f, URZ ;  /* 0x0000001f05057899 */ /* 0x000fe400080006ff */
[----:B------:R-:W-:Y:S02]  /*12e0*/  ULEA UR4, UR7, UR4, 0x3 ;  /* 0x0000000407047291 */ /* 0x000fe4000f8e18ff */
[----:B------:R-:W-:Y:S02]  /*12f0*/  UISETP.NE.AND UP0, UPT, UR14, URZ, UPT ;  /* 0x000000ff0e00728c */ /* 0x000fe4000bf05270 */
[----:B------:R-:W-:-:S05]  /*1300*/  MOV R0, UR5 ;  /* 0x0000000500007c02 */ /* 0x000fca0008000f00 */
[----:B------:R-:W1:Y:S02]  /*1310*/  SYNCS.PHASECHK.TRANS64.TRYWAIT P0, [UR4+0x38], R0 ;  /* 0x00003800ff0075a7 */ /* 0x000e640008001104 */
[----:B-1----:R-:W-:Y:S05]  /*1320*/  @!P0 BRA `(.L_x_23) ;  /* 0x0000003400548947 */ /* 0x002fea0003800000 */
.L_x_59:
[----:B------:R-:W-:Y:S05]  /*1330*/  BRA.U UP0, `(.L_x_16) ;  /* 0x00000001000c7547 */ /* 0x000fea000b800000 */
[----:B------:R-:W-:-:S13]  /*1340*/  ELECT P0, URZ, PT ;  /* 0x0000000000ff782f */ /* 0x000fda0003800000 */
[----:B-1----:R-:W-:-:S04]  /*1350*/  @P0 MOV R0, 0xc000 ;  /* 0x0000c00000000802 */ /* 0x002fc80000000f00 */
[----:B------:R1:W-:Y:S03]  /*1360*/  @P0 SYNCS.ARRIVE.TRANS64 RZ, [UR4], R0 ;  /* 0x00000000ffff09a7 */ /* 0x0003e60008000004 */
.L_x_16:
[----:B------:R-:W-:-:S09]  /*1370*/  UISETP.NE.AND UP0, UPT, UR23, 0x4, UPT ;  /* 0x000000041700788c */ /* 0x000fd2000bf05270 */
[----:B------:R-:W-:Y:S05]  /*1380*/  BRA.U UP0, `(.L_x_24) ;  /* 0x0000000900307547 */ /* 0x000fea000b800000 */
[----:B------:R-:W5:Y:S08]  /*1390*/  S2UR UR11, SR_CTAID.Z ;  /* 0x00000000000b79c3 */ /* 0x000f700000002700 */
[----:B------:R-:W-:Y:S01]  /*13a0*/  BAR.SYNC.DEFER_BLOCKING 0x2, 0xa0 ;  /* 0x0082800000007b1d */ /* 0x000fe20000010000 */
[----:B------:R-:W-:Y:S01]  /*13b0*/  HFMA2 R6, -RZ, RZ, 0, 5.9604644775390625e-08 ;  /* 0x00000001ff067431 */ /* 0x000fe200000001ff */
[----:B------:R-:W-:Y:S01]  /*13c0*/  MOV R5, 0x1 ;  /* 0x0000000100057802 */ /* 0x000fe20000000f00 */
[----:B-----5:R-:W-:-:S09]  /*13d0*/  UISETP.GT.U32.AND UP0, UPT, UR11, 0xff, UPT ;  /* 0x000000ff0b00788c */ /* 0x020fd2000bf04070 */
[----:B------:R-:W-:Y:S05]  /*13e0*/  BRA.U UP0, `(.L_x_25) ;  /* 0x0000000500e47547 */ /* 0x000fea000b800000 */
[----:B-1----:R-:W-:Y:S01]  /*13f0*/  UMOV UR4, 0x400 ;  /* 0x0000040000047882 */ /* 0x002fe20000000000 */
[----:B------:R-:W1:Y:S01]  /*1400*/  LDCU UR10, c[0x0][0x374] ;  /* 0x00006e80ff0a77ac */ /* 0x000e620008000800 */
[----:B------:R-:W-:Y:S01]  /*1410*/  MOV R5, 0x1 ;  /* 0x0000000100057802 */ /* 0x000fe20000000f00 */
[----:B------:R-:W-:Y:S01]  /*1420*/  ULEA UR4, UR6, UR4, 0x18 ;  /* 0x0000000406047291 */ /* 0x000fe2000f8ec0ff */
[----:B------:R-:W1:Y:S01]  /*1430*/  LDCU UR9, c[0x0][0x370] ;  /* 0x00006e00ff0977ac */ /* 0x000e620008000800 */
[----:B------:R-:W5:Y:S07]  /*1440*/  LDCU UR5, c[0x0][0x378] ;  /* 0x00006f00ff0577ac */ /* 0x000f6e0008000800 */
[----:B------:R-:W4:Y:S01]  /*1450*/  LDS R0, [UR4+0x98] ;  /* 0x00009804ff007984 */ /* 0x000f220008000800 */
[----:B------:R-:W-:Y:S01]  /*1460*/  ULOP3.LUT UR28, UR13, 0x1, URZ, 0x3c, !UPT ;  /* 0x000000010d1c7892 */ /* 0x000fe2000f8e3cff */
[----:B------:R-:W-:Y:S01]  /*1470*/  UMOV UR7, 0x5 ;  /* 0x0000000500077882 */ /* 0x000fe20000000000 */
[----:B------:R-:W-:-:S02]  /*1480*/  ULOP3.LUT UR6, UR6, 0x3, URZ, 0xc0, !UPT ;  /* 0x0000000306067892 */ /* 0x000fc4000f8ec0ff */
[----:B------:R-:W-:Y:S01]  /*1490*/  USHF.L.U32 UR7, UR7, UR28, URZ ;  /* 0x0000001c07077299 */ /* 0x000fe200080006ff */
[----:B------:R-:W-:Y:S01]  /*14a0*/  UMOV UR53, 0x10202010 ;  /* 0x1020201000357882 */ /* 0x000fe20000000000 */
[----:B------:R-:W-:Y:S01]  /*14b0*/  UIADD3 UR28, UPT, UPT, UR26, UR28, URZ ;  /* 0x0000001c1a1c7290 */ /* 0x000fe2000fffe0ff */
[----:B------:R-:W-:Y:S01]  /*14c0*/  UMOV UR8, 0x1 ;  /* 0x0000000100087882 */ /* 0x000fe20000000000 */
[----:B------:R-:W-:Y:S02]  /*14d0*/  UIADD3 UR27, UPT, UPT, UR4, 0xc400, URZ ;  /* 0x0000c400041b7890 */ /* 0x000fe4000fffe0ff */
[----:B------:R-:W-:Y:S02]  /*14e0*/  UIADD3 UR26, UPT, UPT, UR4, 0x28400, URZ ;  /* 0x00028400041a7890 */ /* 0x000fe4000fffe0ff */
[----:B-1----:R-:W-:Y:S02]  /*14f0*/  UIMAD UR9, UR10, UR9, URZ ;  /* 0x000000090a0972a4 */ /* 0x002fe4000f8e02ff */
[----:B------:R-:W-:-:S02]  /*1500*/  USEL UR52, URZ, 0x4000, UP6 ;  /* 0x00004000ff347887 */ /* 0x000fc4000b000000 */
[----:B------:R-:W-:Y:S02]  /*1510*/  USEL UR53, UR53, 0x10200010, !UP5 ;  /* 0x1020001035357887 */ /* 0x000fe4000e800000 */
[----:B------:R-:W-:Y:S02]  /*1520*/  USHF.L.U32 UR6, UR8, UR6, URZ ;  /* 0x0000000608067299 */ /* 0x000fe400080006ff */
[----:B------:R-:W-:Y:S02]  /*1530*/  USHF.L.U32 UR8, UR8, UR28, URZ ;  /* 0x0000001c08087299 */ /* 0x000fe400080006ff */
[----:B------:R-:W-:Y:S02]  /*1540*/  USHF.R.U32.HI UR27, URZ, 0x4, UR27 ;  /* 0x00000004ff1b7899 */ /* 0x000fe4000801161b */
[----:B------:R-:W-:Y:S02]  /*1550*/  USHF.R.U32.HI UR26, URZ, 0x4, UR26 ;  /* 0x00000004ff1a7899 */ /* 0x000fe4000801161a */
[----:B-----5:R-:W-:-:S02]  /*1560*/  UIMAD UR5, UR9, UR5, URZ ;  /* 0x00000005090572a4 */ /* 0x020fc4000f8e02ff */
[----:B------:R-:W-:Y:S02]  /*1570*/  UIADD3 UR53, UPT, UPT, UR52, UR53, URZ ;  /* 0x0000003534357290 */ /* 0x000fe4000fffe0ff */
[----:B------:R-:W-:Y:S02]  /*1580*/  ULOP3.LUT UR6, UR8, UR6, UR7, 0xfe, !UPT ;  /* 0x0000000608067292 */ /* 0x000fe4000f8efe07 */
[----:B------:R-:W-:Y:S02]  /*1590*/  ULOP3.LUT UR8, UR27, 0x3fc0, URZ, 0xc0, !UPT ;  /* 0x00003fc01b087892 */ /* 0x000fe4000f8ec0ff */
[----:B------:R-:W-:Y:S01]  /*15a0*/  ULOP3.LUT UR9, UR26, 0x3fc0, URZ, 0xc0, !UPT ;  /* 0x00003fc01a097892 */ /* 0x000fe2000f8ec0ff */
[----:B----4-:R-:W-:Y:S01]  /*15b0*/  R2UR UR32, R0 ;  /* 0x00000000002072ca */ /* 0x010fe200000e0000 */
[----:B------:R-:W-:Y:S02]  /*15c0*/  USHF.R.S32.HI UR31, URZ, 0x1f, UR5 ;  /* 0x0000001fff1f7899 */ /* 0x000fe40008011405 */
[----:B------:R-:W-:-:S02]  /*15d0*/  ULOP3.LUT UR24, UR24, 0xffff, URZ, 0xc0, !UPT ;  /* 0x0000ffff18187892 */ /* 0x000fc4000f8ec0ff */
[----:B------:R-:W-:Y:S02]  /*15e0*/  UISETP.NE.AND UP0, UPT, UR14, URZ, UPT ;  /* 0x000000ff0e00728c */ /* 0x000fe4000bf05270 */
[----:B------:R-:W-:Y:S02]  /*15f0*/  ULOP3.LUT UR25, UR6, 0xffff, UR25, 0xc8, !UPT ;  /* 0x0000ffff06197892 */ /* 0x000fe4000f8ec819 */
[----:B------:R-:W-:Y:S02]  /*1600*/  ULOP3.LUT UR8, UR8, 0x10000, URZ, 0xfc, !UPT ;  /* 0x0001000008087892 */ /* 0x000fe4000f8efcff */
[----:B------:R-:W-:Y:S02]  /*1610*/  ULOP3.LUT UR9, UR9, 0x10000, URZ, 0xfc, !UPT ;  /* 0x0001000009097892 */ /* 0x000fe4000f8efcff */
[----:B------:R-:W-:Y:S02]  /*1620*/  ULEA.HI UR31, UR31, UR5, URZ, 0x2 ;  /* 0x000000051f1f7291 */ /* 0x000fe4000f8f10ff */
[----:B------:R-:W-:Y:S01]  /*1630*/  UISETP.NE.AND UP1, UPT, UR14, URZ, UPT ;  /* 0x000000ff0e00728c */ /* 0x000fe2000bf25270 */
[----:B------:R-:W-:Y:S01]  /*1640*/  UMOV UR30, URZ ;  /* 0x000000ff001e7c82 */ /* 0x000fe20008000000 */
[----:B------:R-:W-:Y:S01]  /*1650*/  UMOV UR29, URZ ;  /* 0x000000ff001d7c82 */ /* 0x000fe20008000000 */
[----:B------:R-:W-:Y:S01]  /*1660*/  UMOV UR28, URZ ;  /* 0x000000ff001c7c82 */ /* 0x000fe20008000000 */
[----:B------:R-:W-:Y:S01]  /*1670*/  UMOV UR52, URZ ;  /* 0x000000ff00347c82 */ /* 0x000fe20008000000 */
[----:B------:R-:W-:Y:S01]  /*1680*/  UMOV UR38, URZ ;  /* 0x000000ff00267c82 */ /* 0x000fe20008000000 */
[----:B------:R-:W-:Y:S01]  /*1690*/  UMOV UR39, UR53 ;  /* 0x0000003500277c82 */ /* 0x000fe20008000000 */
[----:B------:R-:W-:Y:S01]  /*16a0*/  UMOV UR36, URZ ;  /* 0x000000ff00247c82 */ /* 0x000fe20008000000 */
[----:B------:R-:W-:Y:S01]  /*16b0*/  UMOV UR37, UR53 ;  /* 0x0000003500257c82 */ /* 0x000fe20008000000 */
[----:B------:R-:W-:Y:S01]  /*16c0*/  UMOV UR34, URZ ;  /* 0x000000ff00227c82 */ /* 0x000fe20008000000 */
[----:B------:R-:W-:-:S05]  /*16d0*/  UMOV UR35, UR53 ;  /* 0x0000003500237c82 */ /* 0x000fca0008000000 */
.L_x_33:
[----:B-1----:R-:W-:Y:S01]  /*16e0*/  PLOP3.LUT P1, PT, PT, PT, PT, 0x80, 0x8 ;  /* 0x000000000008781c */ /* 0x002fe20003f2f070 */
[----:B----4-:R-:W-:Y:S02]  /*16f0*/  ULEA UR7, UR30, UR32, 0x7 ;  /* 0x000000201e077291 */ /* 0x010fe4000f8e38ff */
[----:B------:R-:W-:Y:S02]  /*1700*/  ULEA.HI.SX32 UR11, UR31, UR11, 0x1e ;  /* 0x0000000b1f0b7291 */ /* 0x000fe4000f8ff2ff */
[----:B------:R-:W-:Y:S02]  /*1710*/  UPLOP3.LUT UP4, UPT, UPT, UPT, UPT, 0x40, 0x4 ;  /* 0x000000000004789c */ /* 0x000fe40003f8e870 */
[----:B------:R-:W-:Y:S01]  /*1720*/  ULEA UR6, UR30, UR4, 0x3 ;  /* 0x000000041e067291 */ /* 0x000fe2000f8e18ff */
[----:B-----5:R-:W-:Y:S11]  /*1730*/  BRA.U UP0, `(.L_x_26) ;  /* 0x00000001001c7547 */ /* 0x020ff6000b800000 */
[----:B------:R-:W-:Y:S01]  /*1740*/  USHF.L.U32 UR5, UR29, 0x1f, URZ ;  /* 0x0000001f1d057899 */ /* 0x000fe200080006ff */
[----:B------:R-:W-:Y:S01]  /*1750*/  SHF.L.U32 R2, R5, 0x1f, RZ ;  /* 0x0000001f05027819 */ /* 0x000fe200000006ff */
[----:B------:R-:W-:-:S04]  /*1760*/  ULEA UR10, UR28, UR4, 0x3 ;  /* 0x000000041c0a7291 */ /* 0x000fc8000f8e18ff */
[----:B------:R-:W-:-:S05]  /*1770*/  MOV R0, UR5 ;  /* 0x0000000500007c02 */ /* 0x000fca0008000f00 */
[----:B------:R1:W4:Y:S01]  /*1780*/  SYNCS.PHASECHK.TRANS64.TRYWAIT P1, [UR10], R0 ;  /* 0x00000000ff0075a7 */ /* 0x000322000802110a */
[----:B------:R-:W5:Y:S02]  /*1790*/  SYNCS.PHASECHK.TRANS64.TRYWAIT P0, [UR6+0x80], R2 ;  /* 0x00008002ff0075a7 */ /* 0x000f640008001106 */
[----:B-1--45:R-:W-:Y:S05]  /*17a0*/  @!P0 BRA `(.L_x_27) ;  /* 0x0000003000548947 */ /* 0x032fea0003800000 */
.L_x_26:
[----:B------:R-:W-:-:S05]  /*17b0*/  UMOV UR27, URZ ;  /* 0x000000ff001b7c82 */ /* 0x000fca0008000000 */
.L_x_31:
[----:B-1--45:R-:W-:Y:S05]  /*17c0*/  BRA.U UP0, `(.L_x_28) ;  /* 0x0000000100787547 */ /* 0x032fea000b800000 */
[----:B------:R-:W-:Y:S02]  /*17d0*/  ULEA UR56, UR28, UR9, 0x9 ;  /* 0x000000091c387291 */ /* 0x000fe4000f8e48ff */
[----:B------:R-:W-:Y:S02]  /*17e0*/  ULEA UR54, UR28, UR8, 0xa ;  /* 0x000000081c367291 */ /* 0x000fe4000f8e50ff */
[----:B------:R-:W-:Y:S02]  /*17f0*/  ULEA UR5, UR28, UR4, 0x3 ;  /* 0x000000041c057291 */ /* 0x000fe4000f8e18ff */
[----:B------:R-:W-:Y:S02]  /*1800*/  UIADD3 UR50, UPT, UPT, UR56, 0x2, URZ ;  /* 0x0000000238327890 */ /* 0x000fe4000fffe0ff */
[----:B------:R-:W-:Y:S02]  /*1810*/  UIADD3 UR48, UPT, UPT, UR54, 0x2, URZ ;  /* 0x0000000236307890 */ /* 0x000fe4000fffe0ff */
[----:B------:R-:W-:Y:S02]  /*1820*/  UIADD3 UR46, UPT, UPT, UR56, 0x4, URZ ;  /* 0x00000004382e7890 */ /* 0x000fe4000fffe0ff */
[----:B------:R-:W-:Y:S02]  /*1830*/  UIADD3 UR44, UPT, UPT, UR54, 0x4, URZ ;  /* 0x00000004362c7890 */ /* 0x000fe4000fffe0ff */
[----:B------:R-:W-:Y:S02]  /*1840*/  UIADD3 UR42, UPT, UPT, UR56, 0x6, URZ ;  /* 0x00000006382a7890 */ /* 0x000fe4000fffe0ff */
[----:B------:R-:W-:Y:S02]  /*1850*/  UIADD3 UR40, UPT, UPT, UR54, 0x6, URZ ;  /* 0x0000000636287890 */ /* 0x000fe4000fffe0ff */
[----:B------:R-:W-:Y:S01]  /*1860*/  UIADD3 UR26, UPT, UPT, UR5, 0x38, URZ ;  /* 0x00000038051a7890 */ /* 0x000fe2000fffe0ff */
[----:B------:R-:W-:Y:S01]  /*1870*/  UMOV UR57, 0x40004040 ;  /* 0x4000404000397882 */ /* 0x000fe20000000000 */
[----:B------:R-:W-:Y:S01]  /*1880*/  UMOV UR55, 0x40004040 ;  /* 0x4000404000377882 */ /* 0x000fe20000000000 */
[----:B------:R-:W-:Y:S01]  /*1890*/  UMOV UR51, 0x40004040 ;  /* 0x4000404000337882 */ /* 0x000fe20000000000 */
[----:B------:R-:W-:Y:S01]  /*18a0*/  UMOV UR49, 0x40004040 ;  /* 0x4000404000317882 */ /* 0x000fe20000000000 */
[----:B------:R-:W-:Y:S01]  /*18b0*/  UMOV UR47, 0x40004040 ;  /* 0x40004040002f7882 */ /* 0x000fe20000000000 */
[----:B------:R-:W-:Y:S01]  /*18c0*/  UMOV UR45, 0x40004040 ;  /* 0x40004040002d7882 */ /* 0x000fe20000000000 */
[----:B------:R-:W-:Y:S01]  /*18d0*/  UMOV UR43, 0x40004040 ;  /* 0x40004040002b7882 */ /* 0x000fe20000000000 */
[----:B------:R-:W-:Y:S01]  /*18e0*/  UMOV UR41, 0x40004040 ;  /* 0x4000404000297882 */ /* 0x000fe20000000000 */
[----:B------:R-:W-:Y:S05]  /*18f0*/  @P1 BRA `(.L_x_29) ;  /* 0x0000000000101947 */ /* 0x000fea0003800000 */
[----:B------:R-:W-:Y:S06]  /*1900*/  USHF.L.U32 UR10, UR29, 0x1f, URZ ;  /* 0x0000001f1d0a7899 */ /* 0x000fec00080006ff */
[----:B-1----:R-:W-:Y:S04]  /*1910*/  MOV R0, UR10 ;  /* 0x0000000a00007c02 */ /* 0x002fe80008000f00 */
[----:B------:R-:W1:Y:S02]  /*1920*/  SYNCS.PHASECHK.TRANS64.TRYWAIT P0, [UR5], R0 ;  /* 0x00000000ff0075a7 */ /* 0x000e640008001105 */
[----:B-1----:R-:W-:Y:S05]  /*1930*/  @!P0 BRA `(.L_x_30) ;  /* 0x00000030000c8947 */ /* 0x002fea0003800000 */
.L_x_29:
[----:B------:R4:W-:Y:S01]  /*1940*/  UTCHMMA.2CTA gdesc[UR54], gdesc[UR56], tmem[UR7], tmem[UR52], idesc[UR53], UP4 ;  /* 0x00ff3438360075ea */ /* 0x0009e2000a200007 */
[----:B------:R4:W-:Y:S01]  /*1950*/  UTCHMMA.2CTA gdesc[UR48], gdesc[UR50], tmem[UR7], tmem[UR38], idesc[UR39], UPT ;  /* 0x00ff2632300075ea */ /* 0x0009e2000ba00007 */
[----:B------:R4:W-:Y:S01]  /*1960*/  UTCHMMA.2CTA gdesc[UR44], gdesc[UR46], tmem[UR7], tmem[UR36], idesc[UR37], UPT ;  /* 0x00ff242e2c0075ea */ /* 0x0009e2000ba00007 */
[----:B------:R-:W-:Y:S01]  /*1970*/  UPLOP3.LUT UP4, UPT, UPT, UPT, UPT, 0x80, 0x8 ;  /* 0x000000000008789c */ /* 0x000fe20003f8f070 */
[----:B------:R4:W-:Y:S01]  /*1980*/  UTCHMMA.2CTA gdesc[UR40], gdesc[UR42], tmem[UR7], tmem[UR34], idesc[UR35], UPT ;  /* 0x00ff222a280075ea */ /* 0x0009e2000ba00007 */
[----:B------:R4:W-:Y:S01]  /*1990*/  UTCBAR.2CTA.MULTICAST [UR26], URZ, UR25 ;  /* 0x000000ff1a0073e9 */ /* 0x0009e20008200819 */
[----:B------:R-:W-:Y:S02]  /*19a0*/  NOP ;  /* 0x0000000000007918 */ /* 0x000fe40000000000 */
.L_x_28:
[----:B------:R-:W-:Y:S01]  /*19b0*/  UIADD3 UR28, UPT, UPT, UR28, 0x1, URZ ;  /* 0x000000011c1c7890 */ /* 0x000fe2000fffe0ff */
[----:B------:R-:W-:Y:S01]  /*19c0*/  PLOP3.LUT P1, PT, PT, PT, PT, 0x80, 0x8 ;  /* 0x000000000008781c */ /* 0x000fe20003f2f070 */
[----:B------:R-:W-:Y:S02]  /*19d0*/  UISETP.GT.U32.AND UP3, UPT, UR27, 0x3e, UPT ;  /* 0x0000003e1b00788c */ /* 0x000fe4000bf64070 */
[----:B------:R-:W-:Y:S02]  /*19e0*/  UISETP.NE.AND UP2, UPT, UR28, 0x7, UPT ;  /* 0x000000071c00788c */ /* 0x000fe4000bf45270 */
[----:B------:R-:W-:Y:S02]  /*19f0*/  UISETP.NE.OR UP3, UPT, UR14, URZ, UP3 ;  /* 0x000000ff0e00728c */ /* 0x000fe40009f65670 */
[----:B------:R-:W-:Y:S02]  /*1a00*/  USEL UR5, URZ, 0x1, UP2 ;  /* 0x00000001ff057887 */ /* 0x000fe40009000000 */
[----:B------:R-:W-:Y:S02]  /*1a10*/  USEL UR28, UR28, URZ, UP2 ;  /* 0x000000ff1c1c7287 */ /* 0x000fe40009000000 */
[----:B------:R-:W-:Y:S01]  /*1a20*/  ULOP3.LUT UR29, UR29, UR5, URZ, 0x3c, !UPT ;  /* 0x000000051d1d7292 */ /* 0x000fe2000f8e3cff */
[----:B------:R-:W-:Y:S01]  /*1a30*/  PLOP3.LUT P0, PT, PT, PT, UP3, 0x80, 0x8 ;  /* 0x000000000008781c */ /* 0x000fe20003f0f038 */
[----:B------:R-:W-:Y:S03]  /*1a40*/  UIADD3 UR27, UPT, UPT, UR27, 0x1, URZ ;  /* 0x000000011b1b7890 */ /* 0x000fe6000fffe0ff */
[----:B------:R-:W-:Y:S02]  /*1a50*/  @!UP3 USHF.L.U32 UR5, UR29, 0x1f, URZ ;  /* 0x0000001f1d05b899 */ /* 0x000fe400080006ff */
[----:B------:R-:W-:Y:S02]  /*1a60*/  @!UP3 ULEA UR10, UR28, UR4, 0x3 ;  /* 0x000000041c0ab291 */ /* 0x000fe4000f8e18ff */
[----:B------:R-:W-:Y:S02]  /*1a70*/  UISETP.NE.AND UP2, UPT, UR27, 0x40, UPT ;  /* 0x000000401b00788c */ /* 0x000fe4000bf45270 */
[----:B-1----:R-:W-:Y:S05]  /*1a80*/  IMAD.U32 R0, RZ, RZ, UR5 ;  /* 0x00000005ff007e24 */ /* 0x002fea000f8e00ff */
[----:B------:R5:W1:Y:S02]  /*1a90*/  @!P0 SYNCS.PHASECHK.TRANS64.TRYWAIT P1, [UR10], R0 ;  /* 0x00000000ff0085a7 */ /* 0x000a64000802110a */
[----:B------:R-:W-:Y:S05]  /*1aa0*/  BRA.U UP2, `(.L_x_31) ;  /* 0xfffffffd02447547 */ /* 0x000fea000b83ffff */
[----:B------:R-:W-:Y:S05]  /*1ab0*/  BRA.U UP1, `(.L_x_32) ;  /* 0x00000001010c7547 */ /* 0x000fea000b800000 */
[----:B------:R-:W-:-:S09]  /*1ac0*/  UIADD3 UR6, UPT, UPT, UR6, 0x70, URZ ;  /* 0x0000007006067890 */ /* 0x000fd2000fffe0ff */
[----:B------:R4:W-:Y:S01]  /*1ad0*/  UTCBAR.2CTA.MULTICAST [UR6], URZ, UR24 ;  /* 0x000000ff060073e9 */ /* 0x0009e20008200818 */
[----:B------:R-:W-:Y:S02]  /*1ae0*/  NOP ;  /* 0x0000000000007918 */ /* 0x000fe40000000000 */
.L_x_32:
[----:B------:R-:W-:-:S04]  /*1af0*/  UIADD3 UR30, UPT, UPT, UR30, 0x1, URZ ;  /* 0x000000011e1e7890 */ /* 0x000fc8000fffe0ff */
[----:B------:R-:W-:-:S04]  /*1b00*/  UISETP.NE.AND UP2, UPT, UR30, 0x2, UPT ;  /* 0x000000021e00788c */ /* 0x000fc8000bf45270 */
[----:B------:R-:W-:Y:S02]  /*1b10*/  USEL UR30, UR30, URZ, UP2 ;  /* 0x000000ff1e1e7287 */ /* 0x000fe40009000000 */
[----:B------:R-:W-:Y:S02]  /*1b20*/  USEL UR5, URZ, 0x1, UP2 ;  /* 0x00000001ff057887 */ /* 0x000fe40009000000 */
[----:B------:R-:W-:-:S04]  /*1b30*/  UISETP.GE.AND UP2, UPT, UR11, 0x100, UPT ;  /* 0x000001000b00788c */ /* 0x000fc8000bf46270 */
[----:B------:R-:W-:-:S05]  /*1b40*/  LOP3.LUT R5, R5, UR5, RZ, 0x3c, !PT ;  /* 0x0000000505057c12 */ /* 0x000fca000f8e3cff */
[----:B------:R-:W-:Y:S05]  /*1b50*/  BRA.U !UP2, `(.L_x_33) ;  /* 0xfffffff90ae07547 */ /* 0x000fea000b83ffff */
[----:B------:R-:W-:-:S06]  /*1b60*/  UIADD3 UR30, UPT, UPT, UR30, 0x1, URZ ;  /* 0x000000011e1e7890 */ /* 0x000fcc000fffe0ff */
[----:B------:R-:W-:Y:S02]  /*1b70*/  MOV R6, UR30 ;  /* 0x0000001e00067c02 */ /* 0x000fe40008000f00 */
.L_x_25:
[----:B------:R-:W-:-:S09]  /*1b80*/  UISETP.NE.AND UP0, UPT, UR13, URZ, UPT ;  /* 0x000000ff0d00728c */ /* 0x000fd2000bf05270 */
[----:B------:R-:W-:Y:S05]  /*1b90*/  BRA.U UP0, `(.L_x_24) ;  /* 0x00000001002c7547 */ /* 0x000fea000b800000 */
[----:B-1---5:R-:W1:Y:S01]  /*1ba0*/  S2R R0, SR_CgaCtaId ;  /* 0x0000000000007919 */ /* 0x022e620000008800 */
[----:B------:R-:W-:Y:S02]  /*1bb0*/  ISETP.NE.AND P0, PT, R6, 0x2, PT ;  /* 0x000000020600780c */ /* 0x000fe40003f05270 */
[----:B------:R-:W-:Y:S02]  /*1bc0*/  MOV R3, 0x400 ;  /* 0x0000040000037802 */ /* 0x000fe40000000f00 */
[----:B------:R-:W-:-:S04]  /*1bd0*/  SEL R2, RZ, 0x1, P0 ;  /* 0x00000001ff027807 */ /* 0x000fc80000000000 */
[----:B------:R-:W-:-:S05]  /*1be0*/  LOP3.LUT R2, R5, R2, RZ, 0x3c, !PT ;  /* 0x0000000205027212 */ /* 0x000fca00078e3cff */
[----:B------:R-:W-:Y:S01]  /*1bf0*/  IMAD.U32 R2, R2, -0x80000000, RZ ;  /* 0x8000000002027824 */ /* 0x000fe200078e00ff */
[----:B-1----:R-:W-:Y:S02]  /*1c00*/  LEA R0, R0, R3, 0x18 ;  /* 0x0000000300007211 */ /* 0x002fe400078ec0ff */
[----:B------:R-:W-:-:S05]  /*1c10*/  SEL R3, R6, RZ, P0 ;  /* 0x000000ff06037207 */ /* 0x000fca0000000000 */
[----:B------:R-:W-:-:S04]  /*1c20*/  IMAD R0, R3, 0x8, R0 ;  /* 0x0000000803007824 */ /* 0x000fc800078e0200 */
[----:B------:R-:W1:Y:S02]  /*1c30*/  SYNCS.PHASECHK.TRANS64.TRYWAIT P0, [R0+URZ+0x80], R2 ;  /* 0x00008002000075a7 */ /* 0x000e6400080011ff */
[----:B-1----:R-:W-:Y:S05]  /*1c40*/  @!P0 BRA `(.L_x_34) ;  /* 0x0000002c00688947 */ /* 0x002fea0003800000 */
.L_x_24:
[----:B------:R-:W-:-:S06]  /*1c50*/  UISETP.GT.AND UP0, UPT, UR23, 0x3, UPT ;  /* 0x000000031700788c */ /* 0x000fcc000bf04270 */
[----:B------:R-:W-:-:S13]  /*1c60*/  PLOP3.LUT P0, PT, PT, PT, UP0, 0x80, 0x8 ;  /* 0x000000000008781c */ /* 0x000fda0003f0f008 */
[----:B-12345:R-:W-:Y:S05]  /*1c70*/  @P0 EXIT ;  /* 0x000000000000094d */ /* 0x03efea0003800000 */
[----:B------:R-:W-:-:S09]  /*1c80*/  UISETP.NE.AND UP0, UPT, UR23, URZ, UPT ;  /* 0x000000ff1700728c */ /* 0x000fd2000bf05270 */
[----:B------:R-:W-:Y:S05]  /*1c90*/  BRA.U UP0, `(.L_x_35) ;  /* 0x00000005008c7547 */ /* 0x000fea000b800000 */
[----:B------:R-:W1:Y:S01]  /*1ca0*/  S2R R6, SR_CgaCtaId ;  /* 0x0000000000067919 */ /* 0x000e620000008800 */
[----:B------:R-:W-:Y:S01]  /*1cb0*/  NOP ;  /* 0x0000000000007918 */ /* 0x000fe20000000000 */
[----:B------:R-:W-:Y:S02]  /*1cc0*/  MOV R3, 0x40 ;  /* 0x0000004000037802 */ /* 0x000fe40000000f00 */
[----:B------:R-:W-:Y:S02]  /*1cd0*/  MOV R5, 0x400 ;  /* 0x0000040000057802 */ /* 0x000fe40000000f00 */
[C---:B-1----:R-:W-:Y:S02]  /*1ce0*/  LEA R0, R6.reuse, R3, 0x18 ;  /* 0x0000000306007211 */ /* 0x042fe400078ec0ff */
[----:B------:R-:W-:-:S04]  /*1cf0*/  LEA R5, R6, R5, 0x18 ;  /* 0x0000000506057211 */ /* 0x000fc800078ec0ff */
[----:B------:R-:W1:Y:S02]  /*1d00*/  LDS.U8 R0, [R0] ;  /* 0x0000000000007984 */ /* 0x000e640000000000 */
[----:B-1----:R-:W-:-:S13]  /*1d10*/  ISETP.NE.AND P0, PT, R0, RZ, PT ;  /* 0x000000ff0000720c */ /* 0x002fda0003f05270 */
[----:B------:R-:W-:Y:S05]  /*1d20*/  @P0 BRA `(.L_x_36) ;  /* 0x0000000400500947 */ /* 0x000fea0003800000 */
[C---:B------:R-:W-:Y:S02]  /*1d30*/  LOP3.LUT R0, R6.reuse, 0x1, RZ, 0xc0, !PT ;  /* 0x0000000106007812 */ /* 0x040fe400078ec0ff */
[----:B------:R-:W-:Y:S02]  /*1d40*/  LOP3.LUT R13, R6, 0x1, RZ, 0x3c, !PT ;  /* 0x00000001060d7812 */ /* 0x000fe400078e3cff */
[----:B------:R-:W-:-:S13]  /*1d50*/  ISETP.NE.U32.AND P1, PT, R0, 0x1, PT ;  /* 0x000000010000780c */ /* 0x000fda0003f25070 */
[----:B------:R-:W-:Y:S05]  /*1d60*/  @!P1 BRA `(.L_x_37) ;  /* 0x0000000000c49947 */ /* 0x000fea0003800000 */
[----:B------:R-:W-:Y:S01]  /*1d70*/  ELECT P0, URZ, PT ;  /* 0x0000000000ff782f */ /* 0x000fe20003800000 */
[----:B------:R-:W-:-:S12]  /*1d80*/  BSSY B0, `(.L_x_37) ;  /* 0x000002f000007945 */ /* 0x000fd80003800000 */
[----:B------:R-:W-:Y:S05]  /*1d90*/  @!P0 BRA `(.L_x_38) ;  /* 0x0000000000b48947 */ /* 0x000fea0003800000 */
[----:B------:R-:W-:-:S05]  /*1da0*/  UMOV UR4, 0x8 ;  /* 0x0000000800047882 */ /* 0x000fca0000000000 */
[----:B------:R-:W-:Y:S04]  /*1db0*/  DEPBAR.LE SB1, 0x36 ;  /* 0x00009d800000791a */ /* 0x000fe80000000000 */
[----:B------:R-:W1:Y:S02]  /*1dc0*/  UTCATOMSWS.2CTA.FIND_AND_SET.ALIGN UP0, UR4, UR4 ;  /* 0x00000004000475e3 */ /* 0x000e640008200800 */
[----:B-1----:R-:W-:Y:S01]  /*1dd0*/  PLOP3.LUT P0, PT, PT, PT, UP0, 0x80, 0x8 ;  /* 0x000000000008781c */ /* 0x002fe20003f0f008 */
[----:B------:R-:W-:-:S03]  /*1de0*/  IMAD.U32 R12, RZ, RZ, UR4 ;  /* 0x00000004ff0c7e24 */ /* 0x000fc6000f8e00ff */
[----:B------:R-:W-:-:S04]  /*1df0*/  SEL R0, RZ, 0xffffffff, !P0 ;  /* 0xffffffffff007807 */ /* 0x000fc80004000000 */
[----:B------:R-:W-:-:S13]  /*1e00*/  ISETP.NE.AND P0, PT, R0, RZ, PT ;  /* 0x000000ff0000720c */ /* 0x000fda0003f05270 */
[----:B------:R-:W-:Y:S05]  /*1e10*/  @P0 BRA `(.L_x_39) ;  /* 0x0000000000240947 */ /* 0x000fea0003800000 */
.L_x_40:
[----:B------:R-:W-:Y:S05]  /*1e20*/  NANOSLEEP 0x64 ;  /* 0x000000640000795d */ /* 0x000fea0003800000 */
[----:B------:R-:W-:-:S05]  /*1e30*/  UMOV UR4, 0x8 ;  /* 0x0000000800047882 */ /* 0x000fca0000000000 */
[----:B------:R-:W-:Y:S04]  /*1e40*/  DEPBAR.LE SB1, 0x36 ;  /* 0x00009d800000791a */ /* 0x000fe80000000000 */
[----:B------:R-:W1:Y:S02]  /*1e50*/  UTCATOMSWS.2CTA.FIND_AND_SET.ALIGN UP0, UR4, UR4 ;  /* 0x00000004000475e3 */ /* 0x000e640008200800 */
[----:B-1----:R-:W-:Y:S01]  /*1e60*/  PLOP3.LUT P0, PT, PT, PT, UP0, 0x80, 0x8 ;  /* 0x000000000008781c */ /* 0x002fe20003f0f008 */
[----:B------:R-:W-:-:S03]  /*1e70*/  IMAD.U32 R12, RZ, RZ, UR4 ;  /* 0x00000004ff0c7e24 */ /* 0x000fc6000f8e00ff */
[----:B------:R-:W-:-:S04]  /*1e80*/  SEL R0, RZ, 0xffffffff, !P0 ;  /* 0xffffffffff007807 */ /* 0x000fc80004000000 */
[----:B------:R-:W-:-:S13]  /*1e90*/  ISETP.NE.AND P0, PT, R0, RZ, PT ;  /* 0x000000ff0000720c */ /* 0x000fda0003f05270 */
[----:B------:R-:W-:Y:S05]  /*1ea0*/  @!P0 BRA `(.L_x_40) ;  /* 0xfffffffc00dc8947 */ /* 0x000fea000383ffff */
.L_x_39:
[----:B------:R-:W-:Y:S01]  /*1eb0*/  MOV R11, 0x60 ;  /* 0x00000060000b7802 */ /* 0x000fe20000000f00 */
[----:B------:R-:W-:Y:S01]  /*1ec0*/  VIADD R2, R5, 0x98 ;  /* 0x0000009805027836 */ /* 0x000fe20000000000 */
[----:B------:R-:W-:Y:S01]  /*1ed0*/  MOV R3, 0x58 ;  /* 0x0000005800037802 */ /* 0x000fe20000000f00 */
[----:B------:R-:W-:Y:S01]  /*1ee0*/  IMAD.MOV.U32 R8, RZ, RZ, 0x4 ;  /* 0x00000004ff087424 */ /* 0x000fe200078e00ff */
[C---:B------:R-:W-:Y:S02]  /*1ef0*/  LEA R11, R6.reuse, R11, 0x18 ;  /* 0x0000000b060b7211 */ /* 0x040fe400078ec0ff */
[----:B------:R-:W-:-:S03]  /*1f00*/  LEA R0, R6, R3, 0x18 ;  /* 0x0000000306007211 */ /* 0x000fc600078ec0ff */
[----:B------:R-:W1:Y:S02]  /*1f10*/  LDS R14, [R11] ;  /* 0x000000000b0e7984 */ /* 0x000e640000000800 */
[----:B-1----:R-:W-:-:S04]  /*1f20*/  IMAD.U32 R14, R14, -0x80000000, RZ ;  /* 0x800000000e0e7824 */ /* 0x002fc800078e00ff */
[----:B------:R-:W1:Y:S02]  /*1f30*/  SYNCS.PHASECHK.TRANS64.TRYWAIT P0, [R0+URZ], R14 ;  /* 0x0000000e000075a7 */ /* 0x000e6400080011ff */
[----:B-1----:R-:W-:Y:S05]  /*1f40*/  @P0 BRA `(.L_x_41) ;  /* 0x0000000000080947 */ /* 0x002fea0003800000 */
[----:B------:R-:W1:Y:S02]  /*1f50*/  SYNCS.PHASECHK.TRANS64.TRYWAIT P0, [R0+URZ], R14 ;  /* 0x0000000e000075a7 */ /* 0x000e6400080011ff */
[----:B-1----:R-:W-:Y:S05]  /*1f60*/  @!P0 BRA `(.L_x_42) ;  /* 0x0000002800b88947 */ /* 0x002fea0003800000 */
.L_x_41:
[C---:B------:R-:W-:Y:S01]  /*1f70*/  PRMT R3, R13.reuse, 0x654, R0 ;  /* 0x000006540d037816 */ /* 0x040fe20000000000 */
[C---:B------:R-:W-:Y:S01]  /*1f80*/  IMAD.SHL.U32 R10, R12.reuse, 0x20, RZ ;  /* 0x000000200c0a7824 */ /* 0x040fe200078e00ff */
[----:B------:R-:W-:Y:S01]  /*1f90*/  PRMT R2, R13, 0x654, R2 ;  /* 0x000006540d027816 */ /* 0x000fe20000000002 */
[----:B------:R-:W-:Y:S01]  /*1fa0*/  IMAD.MOV.U32 R7, RZ, RZ, 0xff ;  /* 0x000000ffff077424 */ /* 0x000fe200078e00ff */
[----:B------:R2:W-:Y:S01]  /*1fb0*/  SYNCS.ARRIVE.TRANS64.RED RZ, [R3+URZ], R8 ;  /* 0x0000000803ff79a7 */ /* 0x0005e200080004ff */
[----:B-1----:R-:W-:Y:S01]  /*1fc0*/  IMAD.MOV.U32 R0, RZ, RZ, 0x1 ;  /* 0x00000001ff007424 */ /* 0x002fe200078e00ff */
[----:B------:R1:W-:Y:S01]  /*1fd0*/  STS [R5+0x98], R10 ;  /* 0x0000980a05007388 */ /* 0x0003e20000000800 */
[----:B------:R-:W-:Y:S01]  /*1fe0*/  VIADD R9, R12, 0x10 ;  /* 0x000000100c097836 */ /* 0x000fe20000000000 */
[----:B------:R-:W-:Y:S02]  /*1ff0*/  SHF.L.U32 R7, R7, R12, RZ ;  /* 0x0000000c07077219 */ /* 0x000fe400000006ff */
[----:B------:R1:W-:Y:S02]  /*2000*/  STAS [R2.64], R12 ;  /* 0x0000000c02007dbd */ /* 0x0003e4000c0008ff */
[----:B--2---:R-:W-:-:S02]  /*2010*/  SHF.L.U32 R8, R0, R9, RZ ;  /* 0x0000000900087219 */ /* 0x004fc400000006ff */
[----:B------:R-:W-:Y:S02]  /*2020*/  MOV R9, 0x50 ;  /* 0x0000005000097802 */ /* 0x000fe40000000f00 */
[----:B------:R-:W-:Y:S02]  /*2030*/  LOP3.LUT R7, R8, R7, RZ, 0xfc, !PT ;  /* 0x0000000708077212 */ /* 0x000fe400078efcff */
[----:B------:R-:W-:-:S05]  /*2040*/  LEA R8, R6, R9, 0x18 ;  /* 0x0000000906087211 */ /* 0x000fca00078ec0ff */
[----:B------:R1:W-:Y:S04]  /*2050*/  ATOMS.OR RZ, [R8], R7 ;  /* 0x0000000708ff738c */ /* 0x0003e80003000000 */
[----:B------:R1:W-:Y:S02]  /*2060*/  ATOMS.XOR RZ, [R11], R0 ;  /* 0x000000000bff738c */ /* 0x0003e40003800000 */
.L_x_38:
[----:B------:R-:W-:Y:S05]  /*2070*/  BSYNC B0 ;  /* 0x0000000000007941 */ /* 0x000fea0003800000 */
.L_x_37:
[----:B------:R-:W-:Y:S05]  /*2080*/  @P1 BRA `(.L_x_43) ;  /* 0x0000000000881947 */ /* 0x000fea0003800000 */
[----:B------:R-:W-:Y:S05]  /*2090*/  WARPSYNC.ALL ;  /* 0x0000000000007948 */ /* 0x000fea0003800000 */
[----:B------:R-:W-:Y:S01]  /*20a0*/  NOP ;  /* 0x0000000000007918 */ /* 0x000fe20000000000 */
[----:B------:R-:W-:-:S13]  /*20b0*/  ELECT P0, URZ, PT ;  /* 0x0000000000ff782f */ /* 0x000fda0003800000 */
[----:B------:R-:W-:Y:S05]  /*20c0*/  @!P0 BRA `(.L_x_43) ;  /* 0x0000000000788947 */ /* 0x000fea0003800000 */
[----:B-1----:R-:W-:Y:S02]  /*20d0*/  MOV R3, 0x60 ;  /* 0x0000006000037802 */ /* 0x002fe40000000f00 */
[----:B------:R-:W-:Y:S02]  /*20e0*/  MOV R7, 0x58 ;  /* 0x0000005800077802 */ /* 0x000fe40000000f00 */
        /* <DEDUP_REMOVED lines=8> */
.L_x_44:
[----:B------:R-:W2:Y:S01]  /*2170*/  LDS R9, [R5+0x98] ;  /* 0x0000980005097984 */ /* 0x000ea20000000800 */
[----:B------:R-:W-:Y:S01]  /*2180*/  IMAD.MOV.U32 R2, RZ, RZ, 0xff ;  /* 0x000000ffff027424 */ /* 0x000fe200078e00ff */
[----:B-1----:R-:W-:Y:S01]  /*2190*/  PRMT R8, R13, 0x654, R8 ;  /* 0x000006540d087816 */ /* 0x002fe20000000008 */
[----:B------:R-:W-:Y:S02]  /*21a0*/  IMAD.MOV.U32 R0, RZ, RZ, 0x1 ;  /* 0x00000001ff007424 */ /* 0x000fe400078e00ff */
[C---:B--2---:R-:W-:Y:S01]  /*21b0*/  IMAD.SHL.U32 R10, R9.reuse, 0x20, RZ ;  /* 0x00000020090a7824 */ /* 0x044fe200078e00ff */
[----:B------:R-:W-:Y:S01]  /*21c0*/  SHF.L.U32 R2, R2, R9, RZ ;  /* 0x0000000902027219 */ /* 0x000fe200000006ff */
[----:B------:R-:W-:-:S03]  /*21d0*/  VIADD R7, R9, 0x10 ;  /* 0x0000001009077836 */ /* 0x000fc60000000000 */
[----:B------:R2:W-:Y:S02]  /*21e0*/  STS [R5+0x98], R10 ;  /* 0x0000980a05007388 */ /* 0x0005e40000000800 */
[----:B------:R-:W-:Y:S02]  /*21f0*/  SHF.L.U32 R9, R0, R7, RZ ;  /* 0x0000000700097219 */ /* 0x000fe400000006ff */
[----:B------:R-:W-:Y:S02]  /*2200*/  MOV R7, 0x50 ;  /* 0x0000005000077802 */ /* 0x000fe40000000f00 */
[----:B------:R-:W-:Y:S02]  /*2210*/  LOP3.LUT R2, R9, R2, RZ, 0xfc, !PT ;  /* 0x0000000209027212 */ /* 0x000fe400078efcff */
[----:B------:R-:W-:-:S05]  /*2220*/  LEA R7, R6, R7, 0x18 ;  /* 0x0000000706077211 */ /* 0x000fca00078ec0ff */
[----:B------:R2:W-:Y:S01]  /*2230*/  ATOMS.OR RZ, [R7], R2 ;  /* 0x0000000207ff738c */ /* 0x0005e20003000000 */
[----:B------:R2:W-:Y:S03]  /*2240*/  SYNCS.ARRIVE.TRANS64.RED.A1T0 RZ, [R8+URZ], RZ ;  /* 0x000000ff08ff79a7 */ /* 0x0005e600081004ff */
[----:B------:R2:W-:Y:S01]  /*2250*/  ATOMS.XOR RZ, [R3], R0 ;  /* 0x0000000003ff738c */ /* 0x0005e20003800000 */
[----:B------:R-:W-:Y:S05]  /*2260*/  BRA `(.L_x_43) ;  /* 0x0000000000107947 */ /* 0x000fea0003800000 */
.L_x_36:
[----:B------:R-:W-:Y:S02]  /*2270*/  MOV R0, 0xffffffff ;  /* 0xffffffff00007802 */ /* 0x000fe40000000f00 */
[----:B------:R-:W-:-:S03]  /*2280*/  MOV R2, 0x22b0 ;  /* 0x000022b000027802 */ /* 0x000fc60000000f00 */
[----:B------:R1:W-:Y:S04]  /*2290*/  STS [R5+0x98], R0 ;  /* 0x0000980005007388 */ /* 0x0003e80000000800 */
[----:B-1----:R-:W-:Y:S05]  /*22a0*/  CALL.REL.NOINC `($__internal_1_$__cuda_sm10x_tcgen05_guardrail_trap_phase_invalid_during_alloc) ;  /* 0x0000002800547944 */ /* 0x002fea0003c00000 */
.L_x_43:
[----:B------:R-:W-:Y:S05]  /*22b0*/  WARPSYNC.ALL ;  /* 0x0000000000007948 */ /* 0x000fea0003800000 */
[----:B------:R-:W-:Y:S01]  /*22c0*/  NOP ;  /* 0x0000000000007918 */ /* 0x000fe20000000000 */
.L_x_35:
[----:B------:R-:W3:Y:S08]  /*22d0*/  S2UR UR4, SR_CgaCtaId ;  /* 0x00000000000479c3 */ /* 0x000ef00000008800 */
[----:B------:R-:W-:Y:S01]  /*22e0*/  BAR.SYNC.DEFER_BLOCKING 0x2, 0xa0 ;  /* 0x0082800000007b1d */ /* 0x000fe20000010000 */
[----:B-12---:R-:W-:-:S07]  /*22f0*/  MOV R3, 0x400 ;  /* 0x0000040000037802 */ /* 0x006fce0000000f00 */
[----:B------:R-:W1:Y:S01]  /*2300*/  S2UR UR7, SR_CTAID.Z ;  /* 0x00000000000779c3 */ /* 0x000e620000002700 */
[----:B---3--:R-:W-:-:S05]  /*2310*/  IMAD.U32 R0, RZ, RZ, UR4 ;  /* 0x00000004ff007e24 */ /* 0x008fca000f8e00ff */
[----:B------:R-:W-:Y:S01]  /*2320*/  LEA R3, R0, R3, 0x18 ;  /* 0x0000000300037211 */ /* 0x000fe200078ec0ff */
[----:B-1----:R-:W-:-:S04]  /*2330*/  UISETP.GT.U32.AND UP0, UPT, UR7, 0xff, UPT ;  /* 0x000000ff0700788c */ /* 0x002fc8000bf04070 */
[----:B------:R-:W1:Y:S02]  /*2340*/  LDS R2, [R3+0x98] ;  /* 0x0000980003027984 */ /* 0x000e640000000800 */
[----:B-1----:R-:W-:-:S03]  /*2350*/  R2UR UR11, R2 ;  /* 0x00000000020b72ca */ /* 0x002fc600000e0000 */
[----:B------:R-:W-:-:S12]  /*2360*/  BRA.U UP0, `(.L_x_46) ;  /* 0x0000002100287547 */ /* 0x000fd8000b800000 */
[----:B------:R-:W1:Y:S01]  /*2370*/  LDCU.64 UR4, c[0x0][0x5c0] ;  /* 0x0000b800ff0477ac */ /* 0x000e620008000a00 */
[----:B------:R-:W-:Y:S01]  /*2380*/  SHF.R.U32.HI R0, RZ, 0x5, R4 ;  /* 0x00000005ff007819 */ /* 0x000fe20000011604 */
[----:B------:R-:W-:Y:S01]  /*2390*/  IMAD.SHL.U32 R5, R4, 0x40, RZ ;  /* 0x0000004004057824 */ /* 0x000fe200078e00ff */
[----:B------:R-:W2:Y:S01]  /*23a0*/  S2UR UR24, SR_CgaCtaId ;  /* 0x00000000001879c3 */ /* 0x000ea20000008800 */
[----:B------:R-:W3:Y:S01]  /*23b0*/  LDCU.64 UR34, c[0x0][0x5d8] ;  /* 0x0000bb00ff2277ac */ /* 0x000ee20008000a00 */
[----:B------:R-:W-:Y:S02]  /*23c0*/  R2UR UR23, R0 ;  /* 0x00000000001772ca */ /* 0x000fe400000e0000 */
[----:B------:R-:W-:Y:S01]  /*23d0*/  LOP3.LUT R5, R5, 0x7c0, RZ, 0xc0, !PT ;  /* 0x000007c005057812 */ /* 0x000fe200078ec0ff */
[----:B------:R-:W4:Y:S01]  /*23e0*/  LDCU UR10, c[0x0][0x374] ;  /* 0x00006e80ff0a77ac */ /* 0x000f220008000800 */
[----:B------:R-:W-:Y:S01]  /*23f0*/  UIADD3 UR27, UPT, UPT, UR12, UR12, URZ ;  /* 0x0000000c0c1b7290 */ /* 0x000fe2000fffe0ff */
[----:B------:R-:W5:Y:S01]  /*2400*/  LDCU.64 UR32, c[0x0][0x348] ;  /* 0x00006900ff2077ac */ /* 0x000f620008000a00 */
[----:B-1----:R-:W-:-:S07]  /*2410*/  UIMAD.WIDE.U32 UR8, UR7, UR5, URZ ;  /* 0x00000005070872a5 */ /* 0x002fce000f8e00ff */
[----:B------:R-:W-:Y:S01]  /*2420*/  IMAD.U32 R0, RZ, RZ, UR23 ;  /* 0x00000017ff007e24 */ /* 0x000fe2000f8e00ff */
[----:B------:R-:W-:Y:S02]  /*2430*/  ULEA UR30, UR23, UR11, 0x15 ;  /* 0x0000000b171e7291 */ /* 0x000fe4000f8ea8ff */
[----:B------:R-:W-:Y:S01]  /*2440*/  UIADD3 UR5, UPT, UPT, UR7, -UR9, URZ ;  /* 0x8000000907057290 */ /* 0x000fe2000fffe0ff */
[----:B------:R-:W-:Y:S01]  /*2450*/  IMAD R0, R0, 0x800, R5 ;  /* 0x0000080000007824 */ /* 0x000fe200078e0205 */
[----:B------:R-:W-:Y:S01]  /*2460*/  UMOV UR29, URZ ;  /* 0x000000ff001d7c82 */ /* 0x000fe20008000000 */
[----:B------:R-:W-:Y:S01]  /*2470*/  UMOV UR28, URZ ;  /* 0x000000ff001c7c82 */ /* 0x000fe20008000000 */
[----:B------:R-:W-:Y:S01]  /*2480*/  USHF.R.U32.HI UR5, URZ, UR20, UR5 ;  /* 0x00000014ff057299 */ /* 0x000fe20008011605 */
[----:B------:R-:W-:Y:S01]  /*2490*/  IMAD.IADD R0, R3, 0x1, R0 ;  /* 0x0000000103007824 */ /* 0x000fe200078e0200 */
[----:B------:R-:W-:Y:S01]  /*24a0*/  UMOV UR25, 0x400 ;  /* 0x0000040000197882 */ /* 0x000fe20000000000 */
[----:B------:R-:W1:Y:S02]  /*24b0*/  LDCU UR8, c[0x0][0x5d0] ;  /* 0x0000ba00ff0877ac */ /* 0x000e640008000800 */
[C---:B------:R-:W-:Y:S01]  /*24c0*/  VIADD R2, R0.reuse, 0x8420 ;  /* 0x0000842000027836 */ /* 0x040fe20000000000 */
[----:B------:R-:W-:Y:S01]  /*24d0*/  UIADD3 UR5, UPT, UPT, UR9, UR5, URZ ;  /* 0x0000000509057290 */ /* 0x000fe2000fffe0ff */
[----:B------:R-:W-:-:S03]  /*24e0*/  VIADD R3, R0, 0x8410 ;  /* 0x0000841000037836 */ /* 0x000fc60000000000 */
[----:B------:R-:W-:Y:S01]  /*24f0*/  SHF.R.U32.HI R73, RZ, 0x3, R2 ;  /* 0x00000003ff497819 */ /* 0x000fe20000011602 */
[----:B------:R-:W-:Y:S01]  /*2500*/  USHF.R.U32.HI UR5, URZ, UR19, UR5 ;  /* 0x00000013ff057299 */ /* 0x000fe20008011605 */
[----:B------:R-:W-:Y:S01]  /*2510*/  VIADD R5, R0, 0x8430 ;  /* 0x0000843000057836 */ /* 0x000fe20000000000 */
[----:B------:R-:W-:Y:S02]  /*2520*/  SHF.R.U32.HI R72, RZ, 0x3, R3 ;  /* 0x00000003ff487819 */ /* 0x000fe40000011603 */
[----:B------:R-:W-:Y:S01]  /*2530*/  UIADD3 UR5, UPT, UPT, -UR5, URZ, URZ ;  /* 0x000000ff05057290 */ /* 0x000fe2000fffe1ff */
[----:B------:R-:W-:Y:S01]  /*2540*/  LOP3.LUT R73, R2, 0x30, R73, 0x78, !PT ;  /* 0x0000003002497812 */ /* 0x000fe200078e7849 */
[C---:B------:R-:W-:Y:S01]  /*2550*/  VIADD R2, R0.reuse, 0x8400 ;  /* 0x0000840000027836 */ /* 0x040fe20000000000 */
[----:B------:R-:W-:Y:S01]  /*2560*/  SHF.R.U32.HI R74, RZ, 0x3, R5 ;  /* 0x00000003ff4a7819 */ /* 0x000fe20000011605 */
[----:B------:R-:W-:Y:S01]  /*2570*/  UIMAD UR5, UR4, UR5, UR7 ;  /* 0x00000005040572a4 */ /* 0x000fe2000f8e0207 */
[----:B------:R-:W-:Y:S01]  /*2580*/  LOP3.LUT R72, R3, 0x30, R72, 0x78, !PT ;  /* 0x0000003003487812 */ /* 0x000fe200078e7848 */
[C---:B------:R-:W-:Y:S01]  /*2590*/  VIADD R3, R0.reuse, 0x430 ;  /* 0x0000043000037836 */ /* 0x040fe20000000000 */
[----:B------:R-:W-:Y:S01]  /*25a0*/  SHF.R.U32.HI R71, RZ, 0x3, R2 ;  /* 0x00000003ff477819 */ /* 0x000fe20000011602 */
[----:B-1----:R-:W-:Y:S01]  /*25b0*/  UIMAD.WIDE.U32 UR8, UR5, UR8, URZ ;  /* 0x00000008050872a5 */ /* 0x002fe2000f8e00ff */
[----:B------:R-:W-:Y:S01]  /*25c0*/  LOP3.LUT R74, R5, 0x30, R74, 0x78, !PT ;  /* 0x00000030054a7812 */ /* 0x000fe200078e784a */
[----:B------:R-:W-:Y:S01]  /*25d0*/  VIADD R5, R0, 0x410 ;  /* 0x0000041000057836 */ /* 0x000fe20000000000 */
[----:B------:R-:W-:Y:S01]  /*25e0*/  LOP3.LUT R71, R2, 0x30, R71, 0x78, !PT ;  /* 0x0000003002477812 */ /* 0x000fe200078e7847 */
[----:B------:R-:W-:Y:S01]  /*25f0*/  UIADD3 UR4, UPT, UPT, UR5, -UR9, URZ ;  /* 0x8000000905047290 */ /* 0x000fe2000fffe0ff */
[C---:B------:R-:W-:Y:S01]  /*2600*/  VIADD R2, R0.reuse, 0x420 ;  /* 0x0000042000027836 */ /* 0x040fe20000000000 */
[----:B------:R-:W-:Y:S01]  /*2610*/  SHF.R.U32.HI R70, RZ, 0x3, R3 ;  /* 0x00000003ff467819 */ /* 0x000fe20000011603 */
[----:B------:R-:W-:Y:S01]  /*2620*/  VIADD R0, R0, 0x400 ;  /* 0x0000040000007836 */ /* 0x000fe20000000000 */
[----:B------:R-:W-:Y:S01]  /*2630*/  USHF.R.U32.HI UR4, URZ, UR18, UR4 ;  /* 0x00000012ff047299 */ /* 0x000fe20008011604 */
[----:B------:R-:W-:-:S02]  /*2640*/  SHF.R.U32.HI R68, RZ, 0x3, R5 ;  /* 0x00000003ff447819 */ /* 0x000fc40000011605 */
[----:B------:R-:W-:Y:S01]  /*2650*/  LOP3.LUT R70, R3, 0x30, R70, 0x78, !PT ;  /* 0x0000003003467812 */ /* 0x000fe200078e7846 */
[----:B------:R-:W-:Y:S01]  /*2660*/  UIADD3 UR4, UPT, UPT, UR9, UR4, URZ ;  /* 0x0000000409047290 */ /* 0x000fe2000fffe0ff */
[----:B------:R-:W-:Y:S02]  /*2670*/  SHF.R.U32.HI R69, RZ, 0x3, R2 ;  /* 0x00000003ff457819 */ /* 0x000fe40000011602 */
[----:B------:R-:W-:Y:S01]  /*2680*/  SHF.R.U32.HI R3, RZ, 0x3, R0 ;  /* 0x00000003ff037819 */ /* 0x000fe20000011600 */
[----:B------:R-:W-:Y:S01]  /*2690*/  USHF.R.U32.HI UR4, URZ, UR17, UR4 ;  /* 0x00000011ff047299 */ /* 0x000fe20008011604 */
[----:B------:R-:W-:Y:S01]  /*26a0*/  LOP3.LUT R69, R2, 0x30, R69, 0x78, !PT ;  /* 0x0000003002457812 */ /* 0x000fe200078e7845 */
[----:B------:R-:W-:Y:S01]  /*26b0*/  IMAD.MOV.U32 R2, RZ, RZ, RZ ;  /* 0x000000ffff027224 */ /* 0x000fe200078e00ff */
[----:B------:R-:W-:Y:S01]  /*26c0*/  LOP3.LUT R68, R5, 0x30, R68, 0x78, !PT ;  /* 0x0000003005447812 */ /* 0x000fe200078e7844 */
[----:B---3--:R-:W-:Y:S01]  /*26d0*/  UIMAD.WIDE.U32 UR8, UR4, UR35, URZ ;  /* 0x00000023040872a5 */ /* 0x008fe2000f8e00ff */
[----:B------:R-:W-:-:S03]  /*26e0*/  LOP3.LUT R3, R0, 0x30, R3, 0x78, !PT ;  /* 0x0000003000037812 */ /* 0x000fc600078e7803 */
[----:B------:R-:W-:-:S04]  /*26f0*/  UIADD3 UR6, UPT, UPT, UR4, -UR9, URZ ;  /* 0x8000000904067290 */ /* 0x000fc8000fffe0ff */
[----:B------:R-:W-:-:S04]  /*2700*/  USHF.R.U32.HI UR6, URZ, UR16, UR6 ;  /* 0x00000010ff067299 */ /* 0x000fc80008011606 */
[----:B------:R-:W-:Y:S01]  /*2710*/  UIADD3 UR6, UPT, UPT, UR9, UR6, URZ ;  /* 0x0000000609067290 */ /* 0x000fe2000fffe0ff */
[----:B------:R-:W4:Y:S03]  /*2720*/  LDCU UR9, c[0x0][0x370] ;  /* 0x00006e00ff0977ac */ /* 0x000f260008000800 */
[----:B------:R-:W-:Y:S01]  /*2730*/  USHF.R.U32.HI UR6, URZ, UR15, UR6 ;  /* 0x0000000fff067299 */ /* 0x000fe20008011606 */
[----:B------:R-:W1:Y:S03]  /*2740*/  LDCU UR8, c[0x0][0x378] ;  /* 0x00006f00ff0877ac */ /* 0x000e660008000800 */
[----:B------:R-:W-:-:S04]  /*2750*/  UIADD3 UR6, UPT, UPT, -UR6, URZ, URZ ;  /* 0x000000ff06067290 */ /* 0x000fc8000fffe1ff */
[----:B------:R-:W-:Y:S02]  /*2760*/  UIMAD UR34, UR34, UR6, UR4 ;  /* 0x00000006222272a4 */ /* 0x000fe4000f8e0204 */
[----:B------:R-:W-:Y:S02]  /*2770*/  UIADD3 UR4, UPT, UPT, -UR4, URZ, URZ ;  /* 0x000000ff04047290 */ /* 0x000fe4000fffe1ff */
[----:B----4-:R-:W-:-:S03]  /*2780*/  UIMAD UR9, UR10, UR9, URZ ;  /* 0x000000090a0972a4 */ /* 0x010fc6000f8e02ff */
[----:B------:R-:W3:Y:S01]  /*2790*/  LDCU UR6, c[0x0][0x5cc] ;  /* 0x0000b980ff0677ac */ /* 0x000ee20008000800 */
[----:B-1----:R-:W-:-:S04]  /*27a0*/  UIMAD UR8, UR9, UR8, URZ ;  /* 0x00000008090872a4 */ /* 0x002fc8000f8e02ff */
[----:B------:R-:W-:-:S04]  /*27b0*/  USHF.R.S32.HI UR31, URZ, 0x1f, UR8 ;  /* 0x0000001fff1f7899 */ /* 0x000fc80008011408 */
[----:B------:R-:W-:Y:S02]  /*27c0*/  ULEA.HI UR31, UR31, UR8, URZ, 0x2 ;  /* 0x000000081f1f7291 */ /* 0x000fe4000f8f10ff */
[----:B--23-5:R-:W-:-:S12]  /*27d0*/  UIMAD UR5, UR6, UR4, UR5 ;  /* 0x00000004060572a4 */ /* 0x02cfd8000f8e0205 */
.L_x_50:
[----:B------:R-:W-:Y:S01]  /*27e0*/  IMAD.U32 R0, RZ, RZ, UR24 ;  /* 0x00000018ff007e24 */ /* 0x000fe2000f8e00ff */
[----:B------:R-:W-:Y:S01]  /*27f0*/  SHF.L.U32 R6, R2, 0x1f, RZ ;  /* 0x0000001f02067819 */ /* 0x000fe200000006ff */
[----:B------:R-:W-:Y:S01]  /*2800*/  USHF.L.U32 UR5, UR5, 0x2, URZ ;  /* 0x0000000205057899 */ /* 0x000fe200080006ff */
[----:B------:R-:W1:Y:S02]  /*2810*/  LDCU UR36, c[0x0][0x5e4] ;  /* 0x0000bc80ff2477ac */ /* 0x000e640008000800 */
[----:B------:R-:W-:Y:S01]  /*2820*/  R2UR UR4, R0 ;  /* 0x00000000000472ca */ /* 0x000fe200000e0000 */
[----:B------:R-:W-:Y:S02]  /*2830*/  ULOP3.LUT UR6, UR5, 0x3, UR21, 0xf8, !UPT ;  /* 0x0000000305067892 */ /* 0x000fe4000f8ef815 */
[----:B------:R-:W-:Y:S02]  /*2840*/  ULEA UR35, UR28, UR30, 0x7 ;  /* 0x0000001e1c237291 */ /* 0x000fe4000f8e38ff */
[----:B------:R-:W-:-:S02]  /*2850*/  ULEA.HI UR5, UR5, UR6, URZ, 0x1 ;  /* 0x0000000605057291 */ /* 0x000fc4000f8f08ff */
[----:B------:R-:W-:-:S06]  /*2860*/  UPLOP3.LUT UP2, UPT, UPT, UPT, UPT, 0x80, 0x8 ;  /* 0x000000000008789c */ /* 0x000fcc0003f4f070 */
[----:B------:R-:W-:-:S04]  /*2870*/  ULEA UR4, UR4, UR25, 0x18 ;  /* 0x0000001904047291 */ /* 0x000fc8000f8ec0ff */
[----:B------:R-:W-:Y:S02]  /*2880*/  ULEA UR26, UR28, UR4, 0x3 ;  /* 0x000000041c1a7291 */ /* 0x000fe4000f8e18ff */
[----:B------:R-:W-:-:S04]  /*2890*/  ULOP3.LUT UR4, UR5, 0xfffffffe, URZ, 0xc0, !UPT ;  /* 0xfffffffe05047892 */ /* 0x000fc8000f8ec0ff */
[----:B------:R-:W-:Y:S02]  /*28a0*/  UISETP.NE.AND UP0, UPT, UR6, UR4, UPT ;  /* 0x000000040600728c */ /* 0x000fe4000bf05270 */
[----:B------:R-:W-:Y:S01]  /*28b0*/  USHF.R.U32.HI UR4, URZ, 0x1, UR5 ;  /* 0x00000001ff047899 */ /* 0x000fe20008011605 */
[----:B------:R-:W2:Y:S01]  /*28c0*/  SYNCS.PHASECHK.TRANS64.TRYWAIT P0, [UR26+0x70], R6 ;  /* 0x00007006ff0075a7 */ /* 0x000ea2000800111a */
[----:B------:R-:W-:Y:S02]  /*28d0*/  UISETP.LT.AND UP0, UPT, UR6, URZ, UP0 ;  /* 0x000000ff0600728c */ /* 0x000fe40008701270 */
[----:B------:R-:W-:-:S09]  /*28e0*/  UIADD3 UR10, UPT, UPT, UR4, -0x1, URZ ;  /* 0xffffffff040a7890 */ /* 0x000fd2000fffe0ff */
[----:B------:R-:W-:-:S04]  /*28f0*/  @!UP0 UIADD3 UR10, UPT, UPT, UR4, URZ, URZ ;  /* 0x000000ff040a8290 */ /* 0x000fc8000fffe0ff */
[----:B------:R-:W-:Y:S01]  /*2900*/  ULEA UR10, UR10, UR22, 0x8 ;  /* 0x000000160a0a7291 */ /* 0x000fe2000f8e40ff */
[----:B-12---:R-:W-:Y:S11]  /*2910*/  @!P0 BRA `(.L_x_47) ;  /* 0x00000020007c8947 */ /* 0x006ff60003800000 */
.L_x_66:
[----:B------:R-:W-:-:S05]  /*2920*/  UMOV UR13, URZ ;  /* 0x000000ff000d7c82 */ /* 0x000fca0008000000 */
.L_x_49:
[----:B------:R-:W-:Y:S02]  /*2930*/  USHF.L.U32 UR9, UR13, 0x5, URZ ;  /* 0x000000050d097899 */ /* 0x000fe400080006ff */
[----:B------:R-:W-:Y:S02]  /*2940*/  UISETP.NE.AND UP0, UPT, UR23, URZ, UPT ;  /* 0x000000ff1700728c */ /* 0x000fe4000bf05270 */
[----:B------:R-:W-:-:S09]  /*2950*/  UIADD3 UR4, UPT, UPT, UR35, UR9, URZ ;  /* 0x0000000923047290 */ /* 0x000fd2000fffe0ff */
[----:B-1----:R-:W2:Y:S01]  /*2960*/  LDTM.x32 R36, tmem[UR4+0x20] ;  /* 0x00002004002479ee */ /* 0x002ea200082c0000 */
[----:B-1----:R-:W1:Y:S01]  /*2970*/  LDTM.x32 R4, tmem[UR4] ;  /* 0x00000004000479ee */ /* 0x002e6200082c0000 */
[----:B------:R-:W-:-:S04]  /*2980*/  ULEA UR4, UR29, UR13, 0x2 ;  /* 0x0000000d1d047291 */ /* 0x000fc8000f8e10ff */
[----:B------:R-:W-:-:S04]  /*2990*/  USHF.R.S32.HI UR8, URZ, 0x1f, UR4 ;  /* 0x0000001fff087899 */ /* 0x000fc80008011404 */
[----:B------:R-:W-:-:S04]  /*29a0*/  ULEA.HI UR8, UR8, UR4, URZ, 0x2 ;  /* 0x0000000408087291 */ /* 0x000fc8000f8f10ff */
[----:B------:R-:W-:-:S04]  /*29b0*/  ULOP3.LUT UR8, UR8, 0xfffffffc, URZ, 0xc0, !UPT ;  /* 0xfffffffc08087892 */ /* 0x000fc8000f8ec0ff */
[----:B------:R-:W-:Y:S02]  /*29c0*/  UIADD3 UR8, UPT, UPT, UR4, -UR8, URZ ;  /* 0x8000000804087290 */ /* 0x000fe4000fffe0ff */
[----:B------:R-:W-:Y:S01]  /*29d0*/  UIADD3 UR4, UPT, UPT, UR4, 0x1, URZ ;  /* 0x0000000104047890 */ /* 0x000fe2000fffe0ff */
[----:B--2---:R-:W-:Y:S01]  /*29e0*/  FMUL R58, R58, UR36 ;  /* 0x000000243a3a7c20 */ /* 0x004fe20008400000 */
[----:B-1----:R-:W-:Y:S01]  /*29f0*/  FMUL R11, R11, UR36 ;  /* 0x000000240b0b7c20 */ /* 0x002fe20008400000 */
[----:B------:R-:W-:Y:S01]  /*2a00*/  FMUL R10, R10, UR36 ;  /* 0x000000240a0a7c20 */ /* 0x000fe20008400000 */
[----:B------:R-:W-:Y:S01]  /*2a10*/  FMUL R9, R9, UR36 ;  /* 0x0000002409097c20 */ /* 0x000fe20008400000 */
[----:B------:R-:W-:Y:S01]  /*2a20*/  FMUL R8, R8, UR36 ;  /* 0x0000002408087c20 */ /* 0x000fe20008400000 */
[----:B------:R-:W-:Y:S01]  /*2a30*/  FMUL R75, R7, UR36 ;  /* 0x00000024074b7c20 */ /* 0x000fe20008400000 */
[----:B------:R-:W-:Y:S01]  /*2a40*/  FMUL R76, R6, UR36 ;  /* 0x00000024064c7c20 */ /* 0x000fe20008400000 */
[----:B------:R-:W-:Y:S01]  /*2a50*/  FMUL R77, R5, UR36 ;  /* 0x00000024054d7c20 */ /* 0x000fe20008400000 */
[----:B------:R-:W-:Y:S01]  /*2a60*/  FMUL R80, R4, UR36 ;  /* 0x0000002404507c20 */ /* 0x000fe20008400000 */
[----:B------:R-:W-:Y:S01]  /*2a70*/  MOV R78, UR8 ;  /* 0x00000008004e7c02 */ /* 0x000fe20008000f00 */
[----:B------:R-:W-:Y:S01]  /*2a80*/  FMUL R84, R58, -1.4426950216293334961 ;  /* 0xbfb8aa3b3a547820 */ /* 0x000fe20000400000 */
[----:B------:R-:W-:Y:S01]  /*2a90*/  F2FP.BF16.F32.PACK_AB R7, R11, R10 ;  /* 0x0000000a0b07723e */ /* 0x000fe200000010ff */
[----:B------:R-:W-:Y:S01]  /*2aa0*/  FMUL R19, R19, UR36 ;  /* 0x0000002413137c20 */ /* 0x000fe20008400000 */
[----:B------:R-:W-:Y:S01]  /*2ab0*/  F2FP.BF16.F32.PACK_AB R6, R9, R8 ;  /* 0x000000080906723e */ /* 0x000fe200000010ff */
[----:B------:R-:W-:Y:S01]  /*2ac0*/  FMUL R18, R18, UR36 ;  /* 0x0000002412127c20 */ /* 0x000fe20008400000 */
[----:B------:R-:W-:Y:S01]  /*2ad0*/  F2FP.BF16.F32.PACK_AB R5, R75, R76 ;  /* 0x0000004c4b05723e */ /* 0x000fe200000010ff */
[----:B------:R-:W-:Y:S01]  /*2ae0*/  FMUL R17, R17, UR36 ;  /* 0x0000002411117c20 */ /* 0x000fe20008400000 */
[----:B------:R-:W-:Y:S01]  /*2af0*/  F2FP.BF16.F32.PACK_AB R4, R77, R80 ;  /* 0x000000504d04723e */ /* 0x000fe200000010ff */
[----:B------:R-:W-:Y:S01]  /*2b00*/  FMUL R16, R16, UR36 ;  /* 0x0000002410107c20 */ /* 0x000fe20008400000 */
[----:B------:R-:W-:Y:S01]  /*2b10*/  LEA R79, R78, R3, 0xd ;  /* 0x000000034e4f7211 */ /* 0x000fe200078e68ff */
[----:B------:R-:W-:Y:S01]  /*2b20*/  FMUL R15, R15, UR36 ;  /* 0x000000240f0f7c20 */ /* 0x000fe20008400000 */
[----:B------:R-:W-:Y:S01]  /*2b30*/  FMUL R14, R14, UR36 ;  /* 0x000000240e0e7c20 */ /* 0x000fe20008400000 */
[----:B------:R-:W-:Y:S01]  /*2b40*/  FMUL R13, R13, UR36 ;  /* 0x000000240d0d7c20 */ /* 0x000fe20008400000 */
[----:B------:R-:W-:Y:S01]  /*2b50*/  FMUL R82, R12, UR36 ;  /* 0x000000240c527c20 */ /* 0x000fe20008400000 */
[----:B------:R-:W1:Y:S01]  /*2b60*/  MUFU.EX2 R84, R84 ;  /* 0x0000005400547308 */ /* 0x000e620000000800 */
[----:B------:R2:W-:Y:S01]  /*2b70*/  STS.128 [R79], R4 ;  /* 0x000000044f007388 */ /* 0x0005e20000000c00 */
[----:B------:R-:W-:Y:S01]  /*2b80*/  FMUL R12, R57, UR36 ;  /* 0x00000024390c7c20 */ /* 0x000fe20008400000 */
        /* <DEDUP_REMOVED lines=8> */
[----:B------:R-:W-:Y:S01]  /*2c10*/  LEA R27, R78, R69, 0xd ;  /* 0x000000454e1b7211 */ /* 0x000fe200078e68ff */
[----:B------:R-:W-:Y:S01]  /*2c20*/  FMUL R59, R59, UR36 ;  /* 0x000000243b3b7c20 */ /* 0x000fe20008400000 */
[----:B------:R-:W-:Y:S01]  /*2c30*/  FMUL R87, R12, -1.4426950216293334961 ;  /* 0xbfb8aa3b0c577820 */ /* 0x000fe20000400000 */
[----:B------:R-:W-:Y:S01]  /*2c40*/  FMUL R54, R54, UR36 ;  /* 0x0000002436367c20 */ /* 0x000fe20008400000 */
[----:B------:R-:W-:Y:S01]  /*2c50*/  FMUL R83, R57, -1.4426950216293334961 ;  /* 0xbfb8aa3b39537820 */ /* 0x000fe20000400000 */
[----:B------:R-:W-:Y:S01]  /*2c60*/  FMUL R81, R59, -1.4426950216293334961 ;  /* 0xbfb8aa3b3b517820 */ /* 0x000fe20000400000 */
[----:B-1----:R-:W-:Y:S01]  /*2c70*/  FADD R91, R84, 1 ;  /* 0x3f800000545b7421 */ /* 0x002fe20000000000 */
[----:B------:R-:W-:Y:S01]  /*2c80*/  FMUL R21, R54, -1.4426950216293334961 ;  /* 0xbfb8aa3b36157820 */ /* 0x000fe20000400000 */
[----:B------:R-:W-:Y:S01]  /*2c90*/  MUFU.EX2 R87, R87 ;  /* 0x0000005700577308 */ /* 0x000fe20000000800 */
[----:B------:R-:W-:Y:S01]  /*2ca0*/  FMUL R55, R55, UR36 ;  /* 0x0000002437377c20 */ /* 0x000fe20008400000 */
[----:B------:R-:W-:Y:S01]  /*2cb0*/  FMUL R48, R48, UR36 ;  /* 0x0000002430307c20 */ /* 0x000fe20008400000 */
[----:B------:R-:W-:Y:S01]  /*2cc0*/  FMUL R50, R50, UR36 ;  /* 0x0000002432327c20 */ /* 0x000fe20008400000 */
[----:B------:R-:W-:Y:S01]  /*2cd0*/  FMUL R49, R49, UR36 ;  /* 0x0000002431317c20 */ /* 0x000fe20008400000 */
[----:B------:R-:W-:Y:S01]  /*2ce0*/  FMUL R24, R55, -1.4426950216293334961 ;  /* 0xbfb8aa3b37187820 */ /* 0x000fe20000400000 */
[----:B------:R-:W-:Y:S01]  /*2cf0*/  FMUL R94, R48, -1.4426950216293334961 ;  /* 0xbfb8aa3b305e7820 */ /* 0x000fe20000400000 */
[----:B------:R-:W-:Y:S01]  /*2d00*/  FMUL R51, R51, UR36 ;  /* 0x0000002433337c20 */ /* 0x000fe20008400000 */
[----:B------:R-:W1:Y:S01]  /*2d10*/  MUFU.EX2 R81, R81 ;  /* 0x0000005100517308 */ /* 0x000e620000000800 */
[----:B------:R-:W-:Y:S01]  /*2d20*/  FMUL R46, R46, UR36 ;  /* 0x000000242e2e7c20 */ /* 0x000fe20008400000 */
[----:B------:R-:W-:Y:S01]  /*2d30*/  FMUL R44, R44, UR36 ;  /* 0x000000242c2c7c20 */ /* 0x000fe20008400000 */
[----:B------:R-:W-:Y:S01]  /*2d40*/  FMUL R93, R49, -1.4426950216293334961 ;  /* 0xbfb8aa3b315d7820 */ /* 0x000fe20000400000 */
[----:B------:R-:W-:Y:S01]  /*2d50*/  FMUL R47, R47, UR36 ;  /* 0x000000242f2f7c20 */ /* 0x000fe20008400000 */
[----:B--2---:R-:W-:Y:S01]  /*2d60*/  F2FP.BF16.F32.PACK_AB R7, R19, R18 ;  /* 0x000000121307723e */ /* 0x004fe200000010ff */
[----:B------:R-:W-:Y:S01]  /*2d70*/  FMUL R88, R51, -1.4426950216293334961 ;  /* 0xbfb8aa3b33587820 */ /* 0x000fe20000400000 */
[----:B------:R-:W-:Y:S01]  /*2d80*/  F2FP.BF16.F32.PACK_AB R6, R17, R16 ;  /* 0x000000101106723e */ /* 0x000fe200000010ff */
[----:B------:R-:W2:Y:S01]  /*2d90*/  MUFU.EX2 R21, R21 ;  /* 0x0000001500157308 */ /* 0x000ea20000000800 */
[----:B------:R-:W-:Y:S01]  /*2da0*/  F2FP.BF16.F32.PACK_AB R5, R15, R14 ;  /* 0x0000000e0f05723e */ /* 0x000fe200000010ff */
[----:B------:R-:W-:Y:S01]  /*2db0*/  FMUL R90, R44, -1.4426950216293334961 ;  /* 0xbfb8aa3b2c5a7820 */ /* 0x000fe20000400000 */
[----:B------:R-:W-:Y:S01]  /*2dc0*/  F2FP.BF16.F32.PACK_AB R4, R13, R82 ;  /* 0x000000520d04723e */ /* 0x000fe200000010ff */
[----:B------:R-:W-:Y:S01]  /*2dd0*/  FMUL R89, R47, -1.4426950216293334961 ;  /* 0xbfb8aa3b2f597820 */ /* 0x000fe20000400000 */
[----:B------:R-:W-:Y:S01]  /*2de0*/  LEA R79, R78, R68, 0xd ;  /* 0x000000444e4f7211 */ /* 0x000fe200078e68ff */
[----:B------:R-:W-:Y:S01]  /*2df0*/  FMUL R45, R45, UR36 ;  /* 0x000000242d2d7c20 */ /* 0x000fe20008400000 */
[----:B------:R-:W-:Y:S01]  /*2e00*/  FMUL R42, R42, UR36 ;  /* 0x000000242a2a7c20 */ /* 0x000fe20008400000 */
[----:B------:R-:W-:Y:S01]  /*2e10*/  MUFU.EX2 R24, R24 ;  /* 0x0000001800187308 */ /* 0x000fe20000000800 */
[----:B-1----:R-:W-:Y:S01]  /*2e20*/  FADD R81, R81, 1 ;  /* 0x3f80000051517421 */ /* 0x002fe20000000000 */
[----:B------:R1:W-:Y:S01]  /*2e30*/  STS.128 [R79], R4 ;  /* 0x000000044f007388 */ /* 0x0003e20000000c00 */
[----:B------:R-:W-:Y:S01]  /*2e40*/  FMUL R86, R45, -1.4426950216293334961 ;  /* 0xbfb8aa3b2d567820 */ /* 0x000fe20000400000 */
[----:B------:R-:W-:Y:S01]  /*2e50*/  FMUL R39, R39, UR36 ;  /* 0x0000002427277c20 */ /* 0x000fe20008400000 */
[----:B------:R-:W-:Y:S01]  /*2e60*/  FMUL R66, R66, UR36 ;  /* 0x0000002442427c20 */ /* 0x000fe20008400000 */
[----:B------:R-:W-:Y:S01]  /*2e70*/  FMUL R64, R64, UR36 ;  /* 0x0000002440407c20 */ /* 0x000fe20008400000 */
[----:B------:R-:W-:Y:S01]  /*2e80*/  FMUL R63, R63, UR36 ;  /* 0x000000243f3f7c20 */ /* 0x000fe20008400000 */
[----:B------:R2:W-:Y:S01]  /*2e90*/  MUFU.RCP R84, R81 ;  /* 0x0000005100547308 */ /* 0x0005e20000001000 */
[----:B------:R-:W-:Y:S01]  /*2ea0*/  FMUL R67, R67, UR36 ;  /* 0x0000002443437c20 */ /* 0x000fe20008400000 */
[----:B------:R-:W-:Y:S01]  /*2eb0*/  FMUL R65, R65, UR36 ;  /* 0x0000002441417c20 */ /* 0x000fe20008400000 */
[----:B------:R-:W-:Y:S01]  /*2ec0*/  FMUL R60, R60, UR36 ;  /* 0x000000243c3c7c20 */ /* 0x000fe20008400000 */
[----:B------:R-:W-:Y:S01]  /*2ed0*/  USHF.R.S32.HI UR6, URZ, 0x1f, UR4 ;  /* 0x0000001fff067899 */ /* 0x000fe20008011404 */
[----:B------:R-:W-:Y:S01]  /*2ee0*/  FMUL R29, R29, UR36 ;  /* 0x000000241d1d7c20 */ /* 0x000fe20008400000 */
[----:B------:R-:W-:-:S02]  /*2ef0*/  LEA R78, R78, R70, 0xd ;  /* 0x000000464e4e7211 */ /* 0x000fc400078e68ff */
[----:B------:R-:W-:Y:S01]  /*2f00*/  MUFU.EX2 R94, R94 ;  /* 0x0000005e005e7308 */ /* 0x000fe20000000800 */
[----:B------:R-:W-:-:S04]  /*2f10*/  ULEA.HI UR6, UR6, UR4, URZ, 0x2 ;  /* 0x0000000406067291 */ /* 0x000fc8000f8f10ff */
[----:B------:R-:W-:-:S03]  /*2f20*/  ULOP3.LUT UR6, UR6, 0xfffffffc, URZ, 0xc0, !UPT ;  /* 0xfffffffc06067892 */ /* 0x000fc6000f8ec0ff */
[----:B------:R-:W-:Y:S01]  /*2f30*/  MUFU.EX2 R93, R93 ;  /* 0x0000005d005d7308 */ /* 0x000fe20000000800 */
[----:B--2---:R-:W-:Y:S01]  /*2f40*/  FADD R81, R21, 1 ;  /* 0x3f80000015517421 */ /* 0x004fe20000000000 */
[----:B------:R-:W-:Y:S02]  /*2f50*/  UIADD3 UR6, UPT, UPT, UR4, -UR6, URZ ;  /* 0x8000000604067290 */ /* 0x000fe4000fffe0ff */
[----:B------:R-:W-:-:S04]  /*2f60*/  USHF.R.U32.HI UR4, URZ, 0x1, UR13 ;  /* 0x00000001ff047899 */ /* 0x000fc8000801160d */
[----:B------:R-:W2:Y:S01]  /*2f70*/  MUFU.RCP R81, R81 ;  /* 0x0000005100517308 */ /* 0x000ea20000001000 */
[----:B-1----:R-:W-:Y:S01]  /*2f80*/  FMUL R79, R20, UR36 ;  /* 0x00000024144f7c20 */ /* 0x002fe20008400000 */
[----:B------:R-:W-:Y:S01]  /*2f90*/  F2FP.BF16.F32.PACK_AB R7, R85, R92 ;  /* 0x0000005c5507723e */ /* 0x000fe200000010ff */
[----:B------:R-:W-:Y:S01]  /*2fa0*/  ULEA UR4, UR29, UR4, 0x2 ;  /* 0x000000041d047291 */ /* 0x000fe2000f8e10ff */
[----:B------:R-:W-:Y:S02]  /*2fb0*/  F2FP.BF16.F32.PACK_AB R6, R25, R26 ;  /* 0x0000001a1906723e */ /* 0x000fe400000010ff */
[----:B------:R-:W-:Y:S01]  /*2fc0*/  F2FP.BF16.F32.PACK_AB R5, R23, R22 ;  /* 0x000000161705723e */ /* 0x000fe200000010ff */
[----:B------:R-:W-:Y:S01]  /*2fd0*/  ULEA.HI UR12, UR4, UR4, URZ, 0x1 ;  /* 0x00000004040c7291 */ /* 0x000fe2000f8f08ff */
[----:B------:R-:W-:Y:S01]  /*2fe0*/  F2FP.BF16.F32.PACK_AB R4, R56, R79 ;  /* 0x0000004f3804723e */ /* 0x000fe200000010ff */
[----:B------:R1:W3:Y:S02]  /*2ff0*/  MUFU.EX2 R20, R83 ;  /* 0x0000005300147308 */ /* 0x0002e40000000800 */
[----:B------:R-:W-:-:S02]  /*3000*/  ULOP3.LUT UR12, UR12, 0xfffffffe, URZ, 0xc0, !UPT ;  /* 0xfffffffe0c0c7892 */ /* 0x000fc4000f8ec0ff */
[----:B------:R3:W-:Y:S02]  /*3010*/  STS.128 [R27], R4 ;  /* 0x000000041b007388 */ /* 0x0007e40000000c00 */
[----:B------:R-:W-:Y:S01]  /*3020*/  UIADD3 UR12, UPT, UPT, UR4, -UR12, URZ ;  /* 0x8000000c040c7290 */ /* 0x000fe2000fffe0ff */
[----:B--2---:R-:W-:Y:S01]  /*3030*/  FMUL R81, R54, R81 ;  /* 0x0000005136517220 */ /* 0x004fe20000400000 */
[----:B------:R-:W-:Y:S03]  /*3040*/  MUFU.EX2 R88, R88 ;  /* 0x0000005800587308 */ /* 0x000fe60000000800 */
[----:B------:R-:W-:Y:S01]  /*3050*/  FMUL R22, R22, R81 ;  /* 0x0000005116167220 */ /* 0x000fe20000400000 */
[----:B-1----:R-:W-:-:S04]  /*3060*/  FMUL R83, R50, -1.4426950216293334961 ;  /* 0xbfb8aa3b32537820 */ /* 0x002fc80000400000 */
[----:B------:R-:W1:Y:S08]  /*3070*/  MUFU.EX2 R90, R90 ;  /* 0x0000005a005a7308 */ /* 0x000e700000000800 */
[----:B------:R-:W-:Y:S08]  /*3080*/  MUFU.EX2 R89, R89 ;  /* 0x0000005900597308 */ /* 0x000ff00000000800 */
[----:B------:R-:W-:Y:S01]  /*3090*/  MUFU.EX2 R86, R86 ;  /* 0x0000005600567308 */ /* 0x000fe20000000800 */
[----:B---3--:R-:W-:Y:S01]  /*30a0*/  FADD R6, R20, 1 ;  /* 0x3f80000014067421 */ /* 0x008fe20000000000 */
[----:B------:R-:W-:Y:S01]  /*30b0*/  FMUL R20, R59, R84 ;  /* 0x000000543b147220 */ /* 0x000fe20000400000 */
[----:B------:R-:W-:Y:S01]  /*30c0*/  FMUL R7, R43, UR36 ;  /* 0x000000242b077c20 */ /* 0x000fe20008400000 */
[----:B-1----:R-:W-:-:S02]  /*30d0*/  FADD R90, R90, 1 ;  /* 0x3f8000005a5a7421 */ /* 0x002fc40000000000 */
[----:B------:R-:W-:Y:S01]  /*30e0*/  FMUL R20, R85, R20 ;  /* 0x0000001455147220 */ /* 0x000fe20000400000 */
[----:B------:R-:W-:Y:S01]  /*30f0*/  FMUL R43, R7, -1.4426950216293334961 ;  /* 0xbfb8aa3b072b7820 */ /* 0x000fe20000400000 */
[----:B------:R-:W1:Y:S08]  /*3100*/  MUFU.RCP R5, R91 ;  /* 0x0000005b00057308 */ /* 0x000e700000001000 */
[----:B------:R-:W2:Y:S08]  /*3110*/  MUFU.RCP R6, R6 ;  /* 0x0000000600067308 */ /* 0x000eb00000001000 */
[----:B------:R3:W4:Y:S01]  /*3120*/  MUFU.EX2 R4, R83 ;  /* 0x0000005300047308 */ /* 0x0007220000000800 */
[----:B-1----:R-:W-:-:S04]  /*3130*/  FMUL R5, R58, R5 ;  /* 0x000000053a057220 */ /* 0x002fc80000400000 */
[----:B------:R-:W-:Y:S01]  /*3140*/  FMUL R27, R92, R5 ;  /* 0x000000055c1b7220 */ /* 0x000fe20000400000 */
[----:B------:R-:W-:Y:S01]  /*3150*/  FADD R5, R87, 1 ;  /* 0x3f80000057057421 */ /* 0x000fe20000000000 */
[----:B------:R-:W-:Y:S01]  /*3160*/  FMUL R92, R42, -1.4426950216293334961 ;  /* 0xbfb8aa3b2a5c7820 */ /* 0x000fe20000400000 */
[----:B------:R-:W-:Y:S01]  /*3170*/  MUFU.EX2 R43, R43 ;  /* 0x0000002b002b7308 */ /* 0x000fe20000000800 */
[----:B--2---:R-:W-:Y:S01]  /*3180*/  FMUL R21, R57, R6 ;  /* 0x0000000639157220 */ /* 0x004fe20000400000 */
[----:B------:R-:W-:Y:S01]  /*3190*/  FMUL R6, R41, UR36 ;  /* 0x0000002429067c20 */ /* 0x000fe20008400000 */
[----:B------:R-:W-:Y:S01]  /*31a0*/  FADD R41, R94, 1 ;  /* 0x3f8000005e297421 */ /* 0x000fe20000000000 */
[----:B------:R-:W-:Y:S01]  /*31b0*/  FMUL R87, R39, -1.4426950216293334961 ;  /* 0xbfb8aa3b27577820 */ /* 0x000fe20000400000 */
[----:B------:R-:W-:Y:S01]  /*31c0*/  FMUL R26, R26, R21 ;  /* 0x000000151a1a7220 */ /* 0x000fe20000400000 */
[----:B------:R-:W-:Y:S01]  /*31d0*/  FMUL R85, R6, -1.4426950216293334961 ;  /* 0xbfb8aa3b06557820 */ /* 0x000fe20000400000 */
[----:B------:R-:W-:Y:S01]  /*31e0*/  F2FP.BF16.F32.PACK_AB R27, R20, R27 ;  /* 0x0000001b141b723e */ /* 0x000fe200000010ff */
[----:B------:R-:W1:Y:S01]  /*31f0*/  MUFU.RCP R5, R5 ;  /* 0x0000000500057308 */ /* 0x000e620000001000 */
[----:B---3--:R-:W-:Y:S01]  /*3200*/  FMUL R83, R46, -1.4426950216293334961 ;  /* 0xbfb8aa3b2e537820 */ /* 0x008fe20000400000 */
[----:B----4-:R-:W-:-:S06]  /*3210*/  FADD R81, R4, 1 ;  /* 0x3f80000004517421 */ /* 0x010fcc0000000000 */
[----:B------:R-:W2:Y:S08]  /*3220*/  MUFU.RCP R41, R41 ;  /* 0x0000002900297308 */ /* 0x000eb00000001000 */
[----:B------:R-:W3:Y:S01]  /*3230*/  MUFU.EX2 R83, R83 ;  /* 0x0000005300537308 */ /* 0x000ee20000000800 */
[----:B-1----:R-:W-:Y:S01]  /*3240*/  FMUL R84, R12, R5 ;  /* 0x000000050c547220 */ /* 0x002fe20000400000 */
[----:B------:R-:W-:Y:S01]  /*3250*/  FMUL R5, R40, UR36 ;  /* 0x0000002428057c20 */ /* 0x000fe20008400000 */
[----:B------:R-:W-:-:S02]  /*3260*/  FADD R40, R24, 1 ;  /* 0x3f80000018287421 */ /* 0x000fc40000000000 */
[----:B------:R-:W-:Y:S01]  /*3270*/  FMUL R21, R25, R84 ;  /* 0x0000005419157220 */ /* 0x000fe20000400000 */
[----:B------:R-:W-:Y:S01]  /*3280*/  FADD R84, R88, 1 ;  /* 0x3f80000058547421 */ /* 0x000fe20000000000 */
[----:B------:R-:W-:Y:S01]  /*3290*/  FMUL R91, R5, -1.4426950216293334961 ;  /* 0xbfb8aa3b055b7820 */ /* 0x000fe20000400000 */
[----:B------:R-:W1:Y:S01]  /*32a0*/  MUFU.RCP R24, R40 ;  /* 0x0000002800187308 */ /* 0x000e620000001000 */
[----:B--2---:R-:W-:Y:S01]  /*32b0*/  FMUL R41, R48, R41 ;  /* 0x0000002930297220 */ /* 0x004fe20000400000 */
[----:B------:R-:W-:-:S06]  /*32c0*/  F2FP.BF16.F32.PACK_AB R26, R21, R26 ;  /* 0x0000001a151a723e */ /* 0x000fcc00000010ff */
[----:B------:R-:W2:Y:S01]  /*32d0*/  MUFU.RCP R81, R81 ;  /* 0x0000005100517308 */ /* 0x000ea20000001000 */
[----:B---3--:R-:W-:Y:S01]  /*32e0*/  FADD R94, R83, 1 ;  /* 0x3f800000535e7421 */ /* 0x008fe20000000000 */
[----:B------:R-:W-:-:S06]  /*32f0*/  FMUL R83, R53, UR36 ;  /* 0x0000002435537c20 */ /* 0x000fcc0008400000 */
[----:B------:R-:W-:Y:S01]  /*3300*/  MUFU.RCP R53, R90 ;  /* 0x0000005a00357308 */ /* 0x000fe20000001000 */
[----:B-1----:R-:W-:Y:S01]  /*3310*/  FMUL R4, R55, R24 ;  /* 0x0000001837047220 */ /* 0x002fe20000400000 */
[----:B------:R-:W-:-:S03]  /*3320*/  FMUL R40, R37, UR36 ;  /* 0x0000002425287c20 */ /* 0x000fc60008400000 */
[----:B------:R-:W-:Y:S01]  /*3330*/  FMUL R25, R23, R4 ;  /* 0x0000000417197220 */ /* 0x000fe20000400000 */
[----:B------:R-:W-:Y:S01]  /*3340*/  FMUL R4, R38, UR36 ;  /* 0x0000002426047c20 */ /* 0x000fe20008400000 */
[----:B------:R-:W-:Y:S01]  /*3350*/  FADD R38, R93, 1 ;  /* 0x3f8000005d267421 */ /* 0x000fe20000000000 */
[----:B------:R-:W-:Y:S01]  /*3360*/  FADD R93, R89, 1 ;  /* 0x3f800000595d7421 */ /* 0x000fe20000000000 */
[----:B--2---:R-:W-:Y:S01]  /*3370*/  FMUL R23, R50, R81 ;  /* 0x0000005132177220 */ /* 0x004fe20000400000 */
[----:B------:R-:W-:Y:S01]  /*3380*/  FMUL R81, R36, UR36 ;  /* 0x0000002424517c20 */ /* 0x000fe20008400000 */
[----:B------:R1:W2:Y:S01]  /*3390*/  MUFU.RCP R24, R84 ;  /* 0x0000005400187308 */ /* 0x0002a20000001000 */
[----:B------:R-:W-:Y:S01]  /*33a0*/  FMUL R36, R16, R41 ;  /* 0x0000002910247220 */ /* 0x000fe20000400000 */
[----:B------:R-:W-:Y:S01]  /*33b0*/  FADD R89, R86, 1 ;  /* 0x3f80000056597421 */ /* 0x000fe20000000000 */
[----:B------:R-:W-:Y:S01]  /*33c0*/  FMUL R88, R4, -1.4426950216293334961 ;  /* 0xbfb8aa3b04587820 */ /* 0x000fe20000400000 */
[----:B------:R-:W-:Y:S01]  /*33d0*/  FMUL R23, R18, R23 ;  /* 0x0000001712177220 */ /* 0x000fe20000400000 */
[----:B------:R-:W-:Y:S01]  /*33e0*/  FMUL R16, R83, -1.4426950216293334961 ;  /* 0xbfb8aa3b53107820 */ /* 0x000fe20000400000 */
[----:B------:R-:W-:Y:S01]  /*33f0*/  FMUL R18, R40, -1.4426950216293334961 ;  /* 0xbfb8aa3b28127820 */ /* 0x000fe20000400000 */
[----:B------:R-:W-:Y:S01]  /*3400*/  F2FP.BF16.F32.PACK_AB R25, R25, R22 ;  /* 0x000000161919723e */ /* 0x000fe200000010ff */
[----:B------:R-:W3:Y:S08]  /*3410*/  MUFU.RCP R38, R38 ;  /* 0x0000002600267308 */ /* 0x000ef00000001000 */
[----:B------:R-:W4:Y:S01]  /*3420*/  MUFU.RCP R41, R94 ;  /* 0x0000005e00297308 */ /* 0x000f220000001000 */
[----:B-1----:R-:W-:Y:S01]  /*3430*/  FMUL R84, R52, UR36 ;  /* 0x0000002434547c20 */ /* 0x002fe20008400000 */
[----:B--2---:R-:W-:-:S04]  /*3440*/  FMUL R24, R51, R24 ;  /* 0x0000001833187220 */ /* 0x004fc80000400000 */
[----:B------:R-:W-:Y:S01]  /*3450*/  FMUL R24, R19, R24 ;  /* 0x0000001813187220 */ /* 0x000fe20000400000 */
[----:B------:R-:W-:Y:S01]  /*3460*/  FMUL R19, R81, -1.4426950216293334961 ;  /* 0xbfb8aa3b51137820 */ /* 0x000fe20000400000 */
[----:B------:R1:W2:Y:S01]  /*3470*/  MUFU.RCP R52, R93 ;  /* 0x0000005d00347308 */ /* 0x0002a20000001000 */
[----:B---3--:R-:W-:Y:S02]  /*3480*/  FMUL R38, R49, R38 ;  /* 0x0000002631267220 */ /* 0x008fe40000400000 */
[----:B------:R-:W-:Y:S02]  /*3490*/  F2FP.BF16.F32.PACK_AB R23, R24, R23 ;  /* 0x000000171817723e */ /* 0x000fe400000010ff */
[----:B------:R-:W-:Y:S01]  /*34a0*/  FMUL R37, R17, R38 ;  /* 0x0000002611257220 */ /* 0x000fe20000400000 */
[----:B------:R-:W-:Y:S02]  /*34b0*/  FMUL R17, R84, -1.4426950216293334961 ;  /* 0xbfb8aa3b54117820 */ /* 0x000fe40000400000 */
[----:B------:R-:W3:Y:S01]  /*34c0*/  MUFU.EX2 R92, R92 ;  /* 0x0000005c005c7308 */ /* 0x000ee20000000800 */
[----:B----4-:R-:W-:Y:S01]  /*34d0*/  FMUL R41, R46, R41 ;  /* 0x000000292e297220 */ /* 0x010fe20000400000 */
[----:B------:R-:W-:-:S03]  /*34e0*/  F2FP.BF16.F32.PACK_AB R22, R37, R36 ;  /* 0x000000242516723e */ /* 0x000fc600000010ff */
[----:B------:R-:W-:Y:S01]  /*34f0*/  FMUL R38, R14, R41 ;  /* 0x000000290e267220 */ /* 0x000fe20000400000 */
[----:B------:R-:W-:Y:S02]  /*3500*/  FMUL R14, R67, -1.4426950216293334961 ;  /* 0xbfb8aa3b430e7820 */ /* 0x000fe40000400000 */
[----:B------:R-:W4:Y:S01]  /*3510*/  MUFU.EX2 R91, R91 ;  /* 0x0000005b005b7308 */ /* 0x000f220000000800 */
[----:B-1----:R-:W-:Y:S01]  /*3520*/  FMUL R93, R44, R53 ;  /* 0x000000352c5d7220 */ /* 0x002fe20000400000 */
[----:B--2---:R-:W-:-:S03]  /*3530*/  FMUL R86, R47, R52 ;  /* 0x000000342f567220 */ /* 0x004fc60000400000 */
[----:B------:R-:W-:Y:S01]  /*3540*/  FMUL R82, R82, R93 ;  /* 0x0000005d52527220 */ /* 0x000fe20000400000 */
[----:B------:R-:W-:Y:S01]  /*3550*/  FMUL R41, R15, R86 ;  /* 0x000000560f297220 */ /* 0x000fe20000400000 */
[----:B------:R-:W-:Y:S01]  /*3560*/  FADD R93, R43, 1 ;  /* 0x3f8000002b5d7421 */ /* 0x000fe20000000000 */
[----:B------:R-:W1:Y:S01]  /*3570*/  MUFU.EX2 R85, R85 ;  /* 0x0000005500557308 */ /* 0x000e620000000800 */
[----:B---3--:R-:W-:Y:S01]  /*3580*/  FADD R92, R92, 1 ;  /* 0x3f8000005c5c7421 */ /* 0x008fe20000000000 */
[----:B------:R-:W-:Y:S01]  /*3590*/  FMUL R15, R66, -1.4426950216293334961 ;  /* 0xbfb8aa3b420f7820 */ /* 0x000fe20000400000 */
[----:B------:R-:W-:-:S05]  /*35a0*/  F2FP.BF16.F32.PACK_AB R21, R41, R38 ;  /* 0x000000262915723e */ /* 0x000fca00000010ff */
[----:B------:R-:W2:Y:S01]  /*35b0*/  MUFU.RCP R52, R89 ;  /* 0x0000005900347308 */ /* 0x000ea20000001000 */
[----:B----4-:R-:W-:-:S07]  /*35c0*/  FADD R86, R91, 1 ;  /* 0x3f8000005b567421 */ /* 0x010fce0000000000 */
[----:B------:R-:W3:Y:S01]  /*35d0*/  MUFU.RCP R53, R92 ;  /* 0x0000005c00357308 */ /* 0x000ee20000001000 */
[----:B-1----:R-:W-:-:S07]  /*35e0*/  FADD R91, R85, 1 ;  /* 0x3f800000555b7421 */ /* 0x002fce0000000000 */
[----:B------:R-:W1:Y:S01]  /*35f0*/  MUFU.RCP R90, R93 ;  /* 0x0000005d005a7308 */ /* 0x000e620000001000 */
[----:B--2---:R-:W-:-:S04]  /*3600*/  FMUL R52, R45, R52 ;  /* 0x000000342d347220 */ /* 0x004fc80000400000 */
[----:B------:R-:W-:Y:S01]  /*3610*/  FMUL R43, R13, R52 ;  /* 0x000000340d2b7220 */ /* 0x000fe20000400000 */
[----:B------:R-:W-:Y:S02]  /*3620*/  FMUL R13, R65, -1.4426950216293334961 ;  /* 0xbfb8aa3b410d7820 */ /* 0x000fe40000400000 */
[----:B------:R-:W2:Y:S01]  /*3630*/  MUFU.RCP R86, R86 ;  /* 0x0000005600567308 */ /* 0x000ea20000001000 */
[----:B---3--:R-:W-:Y:S01]  /*3640*/  FMUL R53, R42, R53 ;  /* 0x000000352a357220 */ /* 0x008fe20000400000 */
[----:B------:R-:W-:-:S03]  /*3650*/  F2FP.BF16.F32.PACK_AB R20, R43, R82 ;  /* 0x000000522b14723e */ /* 0x000fc600000010ff */
[----:B------:R-:W-:Y:S01]  /*3660*/  FMUL R52, R10, R53 ;  /* 0x000000350a347220 */ /* 0x000fe20000400000 */
[----:B------:R-:W-:Y:S02]  /*3670*/  FMUL R10, R63, -1.4426950216293334961 ;  /* 0xbfb8aa3b3f0a7820 */ /* 0x000fe40000400000 */
[----:B------:R-:W3:Y:S01]  /*3680*/  MUFU.RCP R91, R91 ;  /* 0x0000005b005b7308 */ /* 0x000ee20000001000 */
[C---:B-1----:R-:W-:Y:S01]  /*3690*/  FMUL R90, R7.reuse, R90 ;  /* 0x0000005a075a7220 */ /* 0x042fe20000400000 */
[----:B------:R-:W-:-:S03]  /*36a0*/  F2FP.BF16.F32.PACK_AB R7, R7, R42 ;  /* 0x0000002a0707723e */ /* 0x000fc600000010ff */
[----:B------:R-:W-:Y:S01]  /*36b0*/  FMUL R53, R11, R90 ;  /* 0x0000005a0b357220 */ /* 0x000fe20000400000 */
[----:B------:R-:W-:Y:S02]  /*36c0*/  FMUL R11, R64, -1.4426950216293334961 ;  /* 0xbfb8aa3b400b7820 */ /* 0x000fe40000400000 */
[----:B------:R-:W1:Y:S01]  /*36d0*/  MUFU.EX2 R19, R19 ;  /* 0x0000001300137308 */ /* 0x000e620000000800 */
[----:B--2---:R-:W-:Y:S01]  /*36e0*/  FMUL R85, R5, R86 ;  /* 0x0000005605557220 */ /* 0x004fe20000400000 */
[----:B------:R-:W-:-:S03]  /*36f0*/  FMUL R86, R62, UR36 ;  /* 0x000000243e567c20 */ /* 0x000fc60008400000 */
[----:B------:R-:W-:Y:S01]  /*3700*/  FMUL R62, R8, R85 ;  /* 0x00000055083e7220 */ /* 0x000fe20000400000 */
[----:B------:R-:W-:Y:S01]  /*3710*/  FMUL R85, R61, UR36 ;  /* 0x000000243d557c20 */ /* 0x000fe20008400000 */
[----:B------:R-:W-:Y:S01]  /*3720*/  FMUL R89, R86, -1.4426950216293334961 ;  /* 0xbfb8aa3b56597820 */ /* 0x000fe20000400000 */
[----:B------:R-:W2:Y:S01]  /*3730*/  MUFU.EX2 R87, R87 ;  /* 0x0000005700577308 */ /* 0x000ea20000000800 */
[C---:B---3--:R-:W-:Y:S01]  /*3740*/  FMUL R90, R6.reuse, R91 ;  /* 0x0000005b065a7220 */ /* 0x048fe20000400000 */
[----:B------:R-:W-:Y:S01]  /*3750*/  FMUL R8, R85, -1.4426950216293334961 ;  /* 0xbfb8aa3b55087820 */ /* 0x000fe20000400000 */
[----:B------:R-:W-:Y:S02]  /*3760*/  F2FP.BF16.F32.PACK_AB R6, R6, R5 ;  /* 0x000000050606723e */ /* 0x000fe400000010ff */
[----:B------:R-:W-:Y:S01]  /*3770*/  FMUL R61, R9, R90 ;  /* 0x0000005a093d7220 */ /* 0x000fe20000400000 */
[----:B------:R-:W-:Y:S01]  /*3780*/  FMUL R9, R60, -1.4426950216293334961 ;  /* 0xbfb8aa3b3c097820 */ /* 0x000fe20000400000 */
[----:B------:R-:W-:Y:S01]  /*3790*/  F2FP.BF16.F32.PACK_AB R5, R39, R4 ;  /* 0x000000042705723e */ /* 0x000fe200000010ff */
[----:B------:R-:W3:Y:S01]  /*37a0*/  MUFU.EX2 R88, R88 ;  /* 0x0000005800587308 */ /* 0x000ee20000000800 */
[----:B-1----:R-:W-:-:S07]  /*37b0*/  FADD R90, R19, 1 ;  /* 0x3f800000135a7421 */ /* 0x002fce0000000000 */
[----:B------:R-:W1:Y:S01]  /*37c0*/  MUFU.EX2 R16, R16 ;  /* 0x0000001000107308 */ /* 0x000e620000000800 */
[----:B--2---:R-:W-:-:S07]  /*37d0*/  FADD R87, R87, 1 ;  /* 0x3f80000057577421 */ /* 0x004fce0000000000 */
[----:B------:R-:W2:Y:S01]  /*37e0*/  MUFU.EX2 R18, R18 ;  /* 0x0000001200127308 */ /* 0x000ea20000000800 */
[----:B---3--:R-:W-:-:S07]  /*37f0*/  FADD R91, R88, 1 ;  /* 0x3f800000585b7421 */ /* 0x008fce0000000000 */
[----:B------:R-:W3:Y:S01]  /*3800*/  MUFU.EX2 R17, R17 ;  /* 0x0000001100117308 */ /* 0x000ee20000000800 */
[----:B-1----:R-:W-:-:S07]  /*3810*/  FADD R16, R16, 1 ;  /* 0x3f80000010107421 */ /* 0x002fce0000000000 */
[----:B------:R-:W1:Y:S01]  /*3820*/  MUFU.EX2 R15, R15 ;  /* 0x0000000f000f7308 */ /* 0x000e620000000800 */
[----:B--2---:R-:W-:-:S07]  /*3830*/  FADD R18, R18, 1 ;  /* 0x3f80000012127421 */ /* 0x004fce0000000000 */
[----:B------:R-:W-:Y:S01]  /*3840*/  MUFU.EX2 R11, R11 ;  /* 0x0000000b000b7308 */ /* 0x000fe20000000800 */
[----:B---3--:R-:W-:-:S07]  /*3850*/  FADD R17, R17, 1 ;  /* 0x3f80000011117421 */ /* 0x008fce0000000000 */
[----:B------:R-:W-:Y:S01]  /*3860*/  MUFU.RCP R90, R90 ;  /* 0x0000005a005a7308 */ /* 0x000fe20000001000 */
[----:B-1----:R-:W-:-:S07]  /*3870*/  FADD R15, R15, 1 ;  /* 0x3f8000000f0f7421 */ /* 0x002fce0000000000 */
[----:B------:R-:W1:Y:S08]  /*3880*/  MUFU.EX2 R10, R10 ;  /* 0x0000000a000a7308 */ /* 0x000e700000000800 */
[----:B------:R-:W2:Y:S08]  /*3890*/  MUFU.EX2 R14, R14 ;  /* 0x0000000e000e7308 */ /* 0x000eb00000000800 */
[----:B------:R-:W3:Y:S01]  /*38a0*/  MUFU.EX2 R8, R8 ;  /* 0x0000000800087308 */ /* 0x000ee20000000800 */
[----:B-1----:R-:W-:-:S07]  /*38b0*/  FADD R10, R10, 1 ;  /* 0x3f8000000a0a7421 */ /* 0x002fce0000000000 */
[----:B------:R-:W1:Y:S01]  /*38c0*/  MUFU.EX2 R13, R13 ;  /* 0x0000000d000d7308 */ /* 0x000e620000000800 */
[----:B--2---:R-:W-:-:S07]  /*38d0*/  FADD R14, R14, 1 ;  /* 0x3f8000000e0e7421 */ /* 0x004fce0000000000 */
[----:B------:R-:W-:Y:S01]  /*38e0*/  MUFU.EX2 R89, R89 ;  /* 0x0000005900597308 */ /* 0x000fe20000000800 */
[----:B---3--:R-:W-:-:S07]  /*38f0*/  FADD R8, R8, 1 ;  /* 0x3f80000008087421 */ /* 0x008fce0000000000 */
[----:B------:R-:W2:Y:S01]  /*3900*/  MUFU.EX2 R9, R9 ;  /* 0x0000000900097308 */ /* 0x000ea20000000800 */
[----:B-1----:R-:W-:-:S07]  /*3910*/  FADD R13, R13, 1 ;  /* 0x3f8000000d0d7421 */ /* 0x002fce0000000000 */
[----:B------:R1:W3:Y:S08]  /*3920*/  MUFU.RCP R88, R87 ;  /* 0x0000005700587308 */ /* 0x0002f00000001000 */
[----:B------:R-:W4:Y:S01]  /*3930*/  MUFU.RCP R19, R18 ;  /* 0x0000001200137308 */ /* 0x000f220000001000 */
[----:B--2---:R-:W-:-:S07]  /*3940*/  FADD R9, R9, 1 ;  /* 0x3f80000009097421 */ /* 0x004fce0000000000 */
[----:B------:R-:W2:Y:S01]  /*3950*/  MUFU.RCP R16, R16 ;  /* 0x0000001000107308 */ /* 0x000ea20000001000 */
[----:B-1----:R-:W-:Y:S01]  /*3960*/  FADD R87, R11, 1 ;  /* 0x3f8000000b577421 */ /* 0x002fe20000000000 */
[----:B------:R-:W-:Y:S01]  /*3970*/  FMUL R11, R81, R90 ;  /* 0x0000005a510b7220 */ /* 0x000fe20000400000 */
[----:B---3--:R-:W-:Y:S01]  /*3980*/  FMUL R88, R39, R88 ;  /* 0x0000005827587220 */ /* 0x008fe20000400000 */
[----:B------:R-:W-:Y:S01]  /*3990*/  FMUL R90, R34, UR36 ;  /* 0x00000024225a7c20 */ /* 0x000fe20008400000 */
[----:B------:R-:W-:Y:S01]  /*39a0*/  MOV R39, UR6 ;  /* 0x0000000600277c02 */ /* 0x000fe20008000f00 */
[----:B------:R-:W-:Y:S01]  /*39b0*/  FMUL R80, R80, R11 ;  /* 0x0000000b50507220 */ /* 0x000fe20000400000 */
[----:B------:R-:W-:Y:S01]  /*39c0*/  FADD R11, R89, 1 ;  /* 0x3f800000590b7421 */ /* 0x000fe20000000000 */
[----:B------:R-:W1:Y:S01]  /*39d0*/  MUFU.RCP R17, R17 ;  /* 0x0000001100117308 */ /* 0x000e620000001000 */
[----:B------:R-:W-:Y:S01]  /*39e0*/  FMUL R75, R75, R88 ;  /* 0x000000584b4b7220 */ /* 0x000fe20000400000 */
[----:B----4-:R-:W-:Y:S01]  /*39f0*/  FMUL R88, R40, R19 ;  /* 0x0000001328587220 */ /* 0x010fe20000400000 */
[----:B------:R-:W-:-:S03]  /*3a00*/  LEA R42, R39, R68, 0xd ;  /* 0x00000044272a7211 */ /* 0x000fc600078e68ff */
[----:B------:R-:W-:Y:S01]  /*3a10*/  FMUL R77, R77, R88 ;  /* 0x000000584d4d7220 */ /* 0x000fe20000400000 */
[----:B------:R-:W-:Y:S01]  /*3a20*/  FMUL R88, R32, UR36 ;  /* 0x0000002420587c20 */ /* 0x000fe20008400000 */
[----:B------:R-:W3:Y:S01]  /*3a30*/  MUFU.RCP R15, R15 ;  /* 0x0000000f000f7308 */ /* 0x000ee20000001000 */
[----:B--2---:R-:W-:-:S04]  /*3a40*/  FMUL R19, R83, R16 ;  /* 0x0000001053137220 */ /* 0x004fc80000400000 */
[----:B------:R-:W-:Y:S01]  /*3a50*/  FMUL R56, R56, R19 ;  /* 0x0000001338387220 */ /* 0x000fe20000400000 */
[----:B------:R-:W-:Y:S02]  /*3a60*/  FMUL R19, R35, UR36 ;  /* 0x0000002423137c20 */ /* 0x000fe40008400000 */
[----:B------:R-:W2:Y:S01]  /*3a70*/  MUFU.RCP R10, R10 ;  /* 0x0000000a000a7308 */ /* 0x000ea20000001000 */
[----:B-1----:R-:W-:-:S04]  /*3a80*/  FMUL R16, R84, R17 ;  /* 0x0000001154107220 */ /* 0x002fc80000400000 */
[----:B------:R-:W-:Y:S01]  /*3a90*/  FMUL R79, R79, R16 ;  /* 0x000000104f4f7220 */ /* 0x000fe20000400000 */
[----:B------:R-:W-:Y:S02]  /*3aa0*/  FMUL R16, R31, UR36 ;  /* 0x000000241f107c20 */ /* 0x000fe40008400000 */
[----:B------:R-:W1:Y:S01]  /*3ab0*/  MUFU.RCP R14, R14 ;  /* 0x0000000e000e7308 */ /* 0x000e620000001000 */
[----:B---3--:R-:W-:Y:S01]  /*3ac0*/  FMUL R15, R66, R15 ;  /* 0x0000000f420f7220 */ /* 0x008fe20000400000 */
[----:B------:R-:W-:-:S03]  /*3ad0*/  F2FP.BF16.F32.PACK_AB R24, R56, R79 ;  /* 0x0000004f3818723e */ /* 0x000fc600000010ff */
[----:B------:R-:W-:-:S03]  /*3ae0*/  FMUL R35, R90, R15 ;  /* 0x0000000f5a237220 */ /* 0x000fc60000400000 */
[----:B------:R3:W4:Y:S01]  /*3af0*/  MUFU.RCP R18, R13 ;  /* 0x0000000d00127308 */ /* 0x0007220000001000 */
[----:B--2---:R-:W-:-:S07]  /*3b00*/  FMUL R15, R63, R10 ;  /* 0x0000000a3f0f7220 */ /* 0x004fce0000400000 */
[----:B------:R-:W2:Y:S01]  /*3b10*/  MUFU.RCP R8, R8 ;  /* 0x0000000800087308 */ /* 0x000ea20000001000 */
[----:B-1----:R-:W-:-:S04]  /*3b20*/  FMUL R14, R67, R14 ;  /* 0x0000000e430e7220 */ /* 0x002fc80000400000 */
[C---:B------:R-:W-:Y:S01]  /*3b30*/  FMUL R34, R19.reuse, R14 ;  /* 0x0000000e13227220 */ /* 0x040fe20000400000 */
[----:B------:R-:W-:Y:S02]  /*3b40*/  F2FP.BF16.F32.PACK_AB R19, R19, R90 ;  /* 0x0000005a1313723e */ /* 0x000fe400000010ff */
[----:B------:R-:W1:Y:S01]  /*3b50*/  MUFU.RCP R11, R11 ;  /* 0x0000000b000b7308 */ /* 0x000e620000001000 */
[----:B---3--:R-:W-:Y:S01]  /*3b60*/  FMUL R13, R33, UR36 ;  /* 0x00000024210d7c20 */ /* 0x008fe20008400000 */
[----:B------:R-:W-:Y:S01]  /*3b70*/  FMUL R33, R30, UR36 ;  /* 0x000000241e217c20 */ /* 0x000fe20008400000 */
[----:B------:R-:W-:Y:S01]  /*3b80*/  FMUL R30, R28, UR36 ;  /* 0x000000241c1e7c20 */ /* 0x000fe20008400000 */
[----:B----4-:R-:W-:Y:S01]  /*3b90*/  FMUL R18, R65, R18 ;  /* 0x0000001241127220 */ /* 0x010fe20000400000 */
[----:B------:R-:W-:Y:S01]  /*3ba0*/  FMUL R28, R16, R15 ;  /* 0x0000000f101c7220 */ /* 0x000fe20000400000 */
[----:B------:R-:W-:Y:S02]  /*3bb0*/  F2FP.BF16.F32.PACK_AB R14, R12, R57 ;  /* 0x000000390c0e723e */ /* 0x000fe400000010ff */
[----:B------:R-:W3:Y:S01]  /*3bc0*/  MUFU.RCP R9, R9 ;  /* 0x0000000900097308 */ /* 0x000ee20000001000 */
[----:B--2---:R-:W-:Y:S01]  /*3bd0*/  FMUL R8, R85, R8 ;  /* 0x0000000855087220 */ /* 0x004fe20000400000 */
[----:B------:R-:W-:Y:S01]  /*3be0*/  F2FP.BF16.F32.PACK_AB R17, R16, R33 ;  /* 0x000000211011723e */ /* 0x000fe200000010ff */
[----:B------:R-:W-:Y:S01]  /*3bf0*/  FMUL R31, R13, R18 ;  /* 0x000000120d1f7220 */ /* 0x000fe20000400000 */
[C---:B------:R-:W-:Y:S01]  /*3c00*/  F2FP.BF16.F32.PACK_AB R16, R29.reuse, R30 ;  /* 0x0000001e1d10723e */ /* 0x040fe200000010ff */
[----:B------:R-:W-:Y:S01]  /*3c10*/  FMUL R29, R29, R8 ;  /* 0x000000081d1d7220 */ /* 0x000fe20000400000 */
[----:B------:R-:W-:-:S02]  /*3c20*/  F2FP.BF16.F32.PACK_AB R18, R13, R88 ;  /* 0x000000580d12723e */ /* 0x000fc400000010ff */
[----:B------:R-:W2:Y:S01]  /*3c30*/  MUFU.RCP R91, R91 ;  /* 0x0000005b005b7308 */ /* 0x000ea20000001000 */
[----:B-1----:R-:W-:Y:S01]  /*3c40*/  FMUL R10, R86, R11 ;  /* 0x0000000b560a7220 */ /* 0x002fe20000400000 */
[----:B------:R-:W-:Y:S01]  /*3c50*/  F2FP.BF16.F32.PACK_AB R8, R45, R44 ;  /* 0x0000002c2d08723e */ /* 0x000fe200000010ff */
[----:B------:R1:W-:Y:S01]  /*3c60*/  STS.128 [R78], R16 ;  /* 0x000000104e007388 */ /* 0x0003e20000000c00 */
[----:B------:R-:W-:Y:S01]  /*3c70*/  LEA R44, R39, R3, 0xd ;  /* 0x00000003272c7211 */ /* 0x000fe200078e68ff */
[----:B------:R-:W-:Y:S01]  /*3c80*/  FMUL R33, R33, R10 ;  /* 0x0000000a21217220 */ /* 0x000fe20000400000 */
[----:B------:R-:W-:Y:S02]  /*3c90*/  F2FP.BF16.F32.PACK_AB R11, R51, R50 ;  /* 0x00000032330b723e */ /* 0x000fe400000010ff */
[----:B------:R-:W4:Y:S01]  /*3ca0*/  MUFU.RCP R87, R87 ;  /* 0x0000005700577308 */ /* 0x000f220000001000 */
[----:B---3--:R-:W-:Y:S01]  /*3cb0*/  FMUL R9, R60, R9 ;  /* 0x000000093c097220 */ /* 0x008fe20000400000 */
[----:B------:R-:W-:-:S02]  /*3cc0*/  F2FP.BF16.F32.PACK_AB R10, R49, R48 ;  /* 0x00000030310a723e */ /* 0x000fc400000010ff */
[----:B------:R-:W-:Y:S01]  /*3cd0*/  F2FP.BF16.F32.PACK_AB R15, R59, R58 ;  /* 0x0000003a3b0f723e */ /* 0x000fe200000010ff */
[----:B------:R-:W-:Y:S01]  /*3ce0*/  FMUL R30, R30, R9 ;  /* 0x000000091e1e7220 */ /* 0x000fe20000400000 */
[----:B------:R-:W-:Y:S02]  /*3cf0*/  F2FP.BF16.F32.PACK_AB R9, R47, R46 ;  /* 0x0000002e2f09723e */ /* 0x000fe400000010ff */
[----:B------:R-:W-:Y:S01]  /*3d00*/  F2FP.BF16.F32.PACK_AB R13, R55, R54 ;  /* 0x00000036370d723e */ /* 0x000fe200000010ff */
[----:B--2---:R-:W-:Y:S01]  /*3d10*/  FMUL R91, R4, R91 ;  /* 0x0000005b045b7220 */ /* 0x004fe20000400000 */
[----:B------:R-:W-:Y:S02]  /*3d20*/  F2FP.BF16.F32.PACK_AB R4, R40, R81 ;  /* 0x000000512804723e */ /* 0x000fe400000010ff */
[----:B------:R-:W-:Y:S01]  /*3d30*/  F2FP.BF16.F32.PACK_AB R12, R83, R84 ;  /* 0x00000054530c723e */ /* 0x000fe200000010ff */
[----:B------:R-:W-:Y:S01]  /*3d40*/  FMUL R76, R76, R91 ;  /* 0x0000005b4c4c7220 */ /* 0x000fe20000400000 */
[C---:B------:R-:W-:Y:S01]  /*3d50*/  LEA R40, R39.reuse, R69, 0xd ;  /* 0x0000004527287211 */ /* 0x040fe200078e68ff */
[----:B------:R2:W-:Y:S01]  /*3d60*/  STS.128 [R44], R4 ;  /* 0x000000042c007388 */ /* 0x0005e20000000c00 */
[----:B------:R-:W-:Y:S01]  /*3d70*/  LEA R39, R39, R70, 0xd ;  /* 0x0000004627277211 */ /* 0x000fe200078e68ff */
[----:B----4-:R-:W-:-:S02]  /*3d80*/  FMUL R87, R64, R87 ;  /* 0x0000005740577220 */ /* 0x010fc40000400000 */
[----:B------:R-:W-:Y:S02]  /*3d90*/  STS.128 [R42], R8 ;  /* 0x000000082a007388 */ /* 0x000fe40000000c00 */
[----:B------:R-:W-:Y:S02]  /*3da0*/  FMUL R32, R88, R87 ;  /* 0x0000005758207220 */ /* 0x000fe40000400000 */
[----:B------:R3:W-:Y:S01]  /*3db0*/  STS.128 [R40], R12 ;  /* 0x0000000c28007388 */ /* 0x0007e20000000c00 */
[----:B-1----:R-:W-:Y:S02]  /*3dc0*/  F2FP.BF16.F32.PACK_AB R19, R67, R66 ;  /* 0x000000424313723e */ /* 0x002fe400000010ff */
[----:B------:R-:W-:Y:S02]  /*3dd0*/  F2FP.BF16.F32.PACK_AB R18, R65, R64 ;  /* 0x000000404112723e */ /* 0x000fe400000010ff */
[----:B------:R-:W-:Y:S02]  /*3de0*/  F2FP.BF16.F32.PACK_AB R17, R63, R86 ;  /* 0x000000563f11723e */ /* 0x000fe400000010ff */
[----:B------:R-:W-:-:S05]  /*3df0*/  F2FP.BF16.F32.PACK_AB R16, R85, R60 ;  /* 0x0000003c5510723e */ /* 0x000fca00000010ff */
[----:B------:R1:W-:Y:S01]  /*3e00*/  STS.128 [R39], R16 ;  /* 0x0000001027007388 */ /* 0x0003e20000000c00 */
[----:B--2---:R-:W-:Y:S02]  /*3e10*/  F2FP.BF16.F32.PACK_AB R7, R53, R52 ;  /* 0x000000343507723e */ /* 0x004fe400000010ff */
[----:B------:R-:W-:Y:S02]  /*3e20*/  F2FP.BF16.F32.PACK_AB R6, R61, R62 ;  /* 0x0000003e3d06723e */ /* 0x000fe400000010ff */
[----:B------:R-:W-:Y:S02]  /*3e30*/  F2FP.BF16.F32.PACK_AB R5, R75, R76 ;  /* 0x0000004c4b05723e */ /* 0x000fe400000010ff */
[----:B------:R-:W-:Y:S02]  /*3e40*/  F2FP.BF16.F32.PACK_AB R4, R77, R80 ;  /* 0x000000504d04723e */ /* 0x000fe400000010ff */
[----:B---3--:R-:W-:Y:S02]  /*3e50*/  MOV R12, UR12 ;  /* 0x0000000c000c7c02 */ /* 0x008fe40008000f00 */
[----:B------:R-:W-:-:S02]  /*3e60*/  F2FP.BF16.F32.PACK_AB R11, R34, R35 ;  /* 0x00000023220b723e */ /* 0x000fc400000010ff */
[C---:B------:R-:W-:Y:S02]  /*3e70*/  LEA R14, R12.reuse, R71, 0xd ;  /* 0x000000470c0e7211 */ /* 0x040fe400078e68ff */
[C---:B------:R-:W-:Y:S02]  /*3e80*/  LEA R13, R12.reuse, R72, 0xd ;  /* 0x000000480c0d7211 */ /* 0x040fe400078e68ff */
[----:B------:R-:W-:Y:S01]  /*3e90*/  LEA R15, R12, R73, 0xd ;  /* 0x000000490c0f7211 */ /* 0x000fe200078e68ff */
[----:B------:R1:W-:Y:S01]  /*3ea0*/  STS.128 [R14], R4 ;  /* 0x000000040e007388 */ /* 0x0003e20000000c00 */
[----:B------:R-:W-:Y:S02]  /*3eb0*/  F2FP.BF16.F32.PACK_AB R10, R31, R32 ;  /* 0x000000201f0a723e */ /* 0x000fe400000010ff */
[----:B------:R-:W-:Y:S01]  /*3ec0*/  F2FP.BF16.F32.PACK_AB R9, R28, R33 ;  /* 0x000000211c09723e */ /* 0x000fe200000010ff */
[----:B------:R1:W-:Y:S01]  /*3ed0*/  STS.128 [R13], R20 ;  /* 0x000000140d007388 */ /* 0x0003e20000000c00 */
[----:B------:R-:W-:-:S02]  /*3ee0*/  F2FP.BF16.F32.PACK_AB R8, R29, R30 ;  /* 0x0000001e1d08723e */ /* 0x000fc400000010ff */
[----:B------:R-:W-:Y:S01]  /*3ef0*/  LEA R12, R12, R74, 0xd ;  /* 0x0000004a0c0c7211 */ /* 0x000fe200078e68ff */
[----:B------:R1:W-:Y:S04]  /*3f00*/  STS.128 [R15], R24 ;  /* 0x000000180f007388 */ /* 0x0003e80000000c00 */
[----:B------:R1:W-:Y:S01]  /*3f10*/  STS.128 [R12], R8 ;  /* 0x000000080c007388 */ /* 0x0003e20000000c00 */
[----:B------:R2:W-:Y:S06]  /*3f20*/  MEMBAR.ALL.CTA ;  /* 0x0000000000007992 */ /* 0x0005ec0000008000 */
[----:B--2---:R-:W2:Y:S02]  /*3f30*/  FENCE.VIEW.ASYNC.S ;  /* 0x00000000000073c6 */ /* 0x004ea40000000000 */
[----:B--2---:R-:W-:Y:S06]  /*3f40*/  BAR.SYNC.DEFER_BLOCKING 0x1, 0x80 ;  /* 0x0042000000007b1d */ /* 0x004fec0000010000 */
[----:B------:R-:W-:Y:S05]  /*3f50*/  BRA.U UP0, `(.L_x_48) ;  /* 0x0000000100747547 */ /* 0x000fea000b800000 */
[----:B------:R-:W2:Y:S01]  /*3f60*/  S2UR UR4, SR_CgaCtaId ;  /* 0x00000000000479c3 */ /* 0x000ea20000008800 */
[----:B------:R-:W-:Y:S01]  /*3f70*/  USHF.L.U32 UR8, UR8, 0xc, URZ ;  /* 0x0000000c08087899 */ /* 0x000fe200080006ff */
[----:B------:R-:W-:Y:S01]  /*3f80*/  UMOV UR5, 0x400 ;  /* 0x0000040000057882 */ /* 0x000fe20000000000 */
[----:B------:R-:W-:Y:S02]  /*3f90*/  USHF.L.U32 UR6, UR6, 0xc, URZ ;  /* 0x0000000c06067899 */ /* 0x000fe400080006ff */
[----:B------:R-:W-:Y:S02]  /*3fa0*/  USHF.L.U32 UR12, UR12, 0xc, URZ ;  /* 0x0000000c0c0c7899 */ /* 0x000fe400080006ff */
[----:B------:R-:W-:Y:S02]  /*3fb0*/  UIADD3 UR40, UP1, UPT, UR32, 0x140, URZ ;  /* 0x0000014020287890 */ /* 0x000fe4000ff3e0ff */
[----:B------:R-:W-:Y:S02]  /*3fc0*/  UIADD3 UR8, UPT, UPT, UR8, UR8, URZ ;  /* 0x0000000808087290 */ /* 0x000fe4000fffe0ff */
[----:B------:R-:W-:-:S02]  /*3fd0*/  ULEA UR9, UR34, UR9, 0x7 ;  /* 0x0000000922097291 */ /* 0x000fc4000f8e38ff */
[----:B------:R-:W-:Y:S02]  /*3fe0*/  UIADD3 UR6, UPT, UPT, UR6, UR6, URZ ;  /* 0x0000000606067290 */ /* 0x000fe4000fffe0ff */
[----:B------:R-:W-:Y:S02]  /*3ff0*/  ULEA UR13, UR34, UR13, 0x2 ;  /* 0x0000000d220d7291 */ /* 0x000fe4000f8e10ff */
[----:B------:R-:W-:Y:S02]  /*4000*/  UIADD3 UR38, UP0, UPT, UR32, 0x1c0, URZ ;  /* 0x000001c020267890 */ /* 0x000fe4000ff1e0ff */
[----:B------:R-:W-:Y:S02]  /*4010*/  UIADD3.X UR41, UPT, UPT, URZ, UR33, URZ, UP1, !UPT ;  /* 0x00000021ff297290 */ /* 0x000fe40008ffe4ff */
[----:B------:R-:W-:Y:S01]  /*4020*/  USHF.L.U32 UR13, UR13, 0x4, URZ ;  /* 0x000000040d0d7899 */ /* 0x000fe200080006ff */
[----:B--2---:R-:W-:Y:S01]  /*4030*/  MOV R0, UR4 ;  /* 0x0000000400007c02 */ /* 0x004fe20008000f00 */
[----:B------:R-:W-:Y:S01]  /*4040*/  UIADD3.X UR39, UPT, UPT, URZ, UR33, URZ, UP0, !UPT ;  /* 0x00000021ff277290 */ /* 0x000fe200087fe4ff */
[----:B------:R-:W-:-:S02]  /*4050*/  UMOV UR14, UR10 ;  /* 0x0000000a000e7c82 */ /* 0x000fc40008000000 */
[----:B------:R-:W-:-:S13]  /*4060*/  R2UR UR4, R0 ;  /* 0x00000000000472ca */ /* 0x000fda00000e0000 */
[----:B------:R-:W-:Y:S02]  /*4070*/  ULEA UR4, UR4, UR5, 0x18 ;  /* 0x0000000504047291 */ /* 0x000fe4000f8ec0ff */
[----:B------:R-:W-:Y:S02]  /*4080*/  UIADD3 UR5, UPT, UPT, UR9, 0x20, URZ ;  /* 0x0000002009057890 */ /* 0x000fe4000fffe0ff */
[----:B------:R-:W-:Y:S02]  /*4090*/  UIADD3 UR12, UPT, UPT, UR4, UR12, UR12 ;  /* 0x0000000c040c7290 */ /* 0x000fe4000fffe00c */
[----:B------:R-:W-:Y:S02]  /*40a0*/  UIADD3 UR8, UPT, UPT, UR8, 0x400, UR4 ;  /* 0x0000040008087890 */ /* 0x000fe4000fffe004 */
[----:B------:R-:W-:Y:S02]  /*40b0*/  UIADD3 UR4, UPT, UPT, UR6, 0x400, UR4 ;  /* 0x0000040006047890 */ /* 0x000fe4000fffe004 */
[----:B------:R-:W-:Y:S01]  /*40c0*/  UIADD3 UR12, UPT, UPT, UR12, 0x8400, URZ ;  /* 0x000084000c0c7890 */ /* 0x000fe2000fffe0ff */
[----:B------:R-:W-:-:S04]  /*40d0*/  UMOV UR6, UR10 ;  /* 0x0000000a00067c82 */ /* 0x000fc80008000000 */
[----:B------:R2:W-:Y:S02]  /*40e0*/  UTMASTG.2D [UR8], [UR40], desc[URZ] ;  /* 0x0000ff08280073b5 */ /* 0x0005e40008009000 */
[----:B------:R2:W-:Y:S02]  /*40f0*/  UTMASTG.2D [UR4], [UR40], desc[URZ] ;  /* 0x0000ff04280073b5 */ /* 0x0005e40008009000 */
[----:B------:R2:W-:Y:S01]  /*4100*/  UTMASTG.2D [UR12], [UR38], desc[URZ] ;  /* 0x0000ff0c260073b5 */ /* 0x0005e20008009000 */
[----:B------:R0:W-:Y:S01]  /*4110*/  UTMACMDFLUSH ;  /* 0x00000000000079b7 */ /* 0x0001e20000000000 */
[----:B--2---:R-:W-:-:S04]  /*4120*/  DEPBAR.LE SB0, 0x3 ;  /* 0x000080c00000791a */ /* 0x004fc80000000000 */
.L_x_48:
[----:B------:R-:W-:Y:S01]  /*4130*/  BAR.SYNC.DEFER_BLOCKING 0x1, 0x80 ;  /* 0x0042000000007b1d */ /* 0x000fe20000010000 */
[----:B------:R-:W-:Y:S02]  /*4140*/  UPLOP3.LUT UP0, UPT, UPT, UPT, UP2, 0x80, 0x8 ;  /* 0x000000000008789c */ /* 0x000fe40003f0f020 */
[----:B------:R-:W-:-:S03]  /*4150*/  UPLOP3.LUT UP2, UPT, UPT, UPT, UPT, 0x40, 0x4 ;  /* 0x000000000004789c */ /* 0x000fc60003f4e870 */
[----:B------:R-:W-:-:S04]  /*4160*/  UMOV UR13, 0x2 ;  /* 0x00000002000d7882 */ /* 0x000fc80000000000 */
[----:B------:R-:W-:Y:S05]  /*4170*/  BRA.U UP0, `(.L_x_49) ;  /* 0xffffffe500ec7547 */ /* 0x000fea000b83ffff */
[----:B------:R-:W2:Y:S01]  /*4180*/  LDCU.64 UR4, c[0x0][0x5c0] ;  /* 0x0000b800ff0477ac */ /* 0x000ea20008000a00 */
[----:B------:R-:W-:Y:S01]  /*4190*/  ULEA.HI.SX32 UR7, UR31, UR7, 0x1e ;  /* 0x000000071f077291 */ /* 0x000fe2000f8ff2ff */
[----:B------:R-:W-:Y:S01]  /*41a0*/  ELECT P0, URZ, PT ;  /* 0x0000000000ff782f */ /* 0x000fe20003800000 */
[----:B------:R-:W-:Y:S02]  /*41b0*/  UIADD3 UR26, UPT, UPT, UR26, 0x80, URZ ;  /* 0x000000801a1a7890 */ /* 0x000fe4000fffe0ff */
[----:B------:R-:W-:Y:S02]  /*41c0*/  UIADD3 UR28, UPT, UPT, UR28, 0x1, URZ ;  /* 0x000000011c1c7890 */ /* 0x000fe4000fffe0ff */
[----:B------:R-:W-:Y:S02]  /*41d0*/  UPRMT UR26, UR27, 0x654, UR26 ;  /* 0x000006541b1a7896 */ /* 0x000fe4000800001a */
[----:B------:R-:W-:Y:S02]  /*41e0*/  UISETP.NE.AND UP0, UPT, UR28, 0x2, UPT ;  /* 0x000000021c00788c */ /* 0x000fe4000bf05270 */
[----:B------:R-:W-:-:S02]  /*41f0*/  UIADD3 UR29, UPT, UPT, UR29, 0x1, URZ ;  /* 0x000000011d1d7890 */ /* 0x000fc4000fffe0ff */
[----:B--2---:R-:W-:Y:S02]  /*4200*/  UIMAD.WIDE.U32 UR8, UR7, UR5, URZ ;  /* 0x00000005070872a5 */ /* 0x004fe4000f8e00ff */
[----:B-1----:R-:W-:Y:S01]  /*4210*/  @P0 IMAD.MOV.U32 R4, RZ, RZ, 0x1 ;  /* 0x00000001ff040424 */ /* 0x002fe200078e00ff */
[----:B------:R-:W1:Y:S03]  /*4220*/  LDCU UR5, c[0x0][0x5d0] ;  /* 0x0000ba00ff0577ac */ /* 0x000e660008000800 */
[----:B------:R2:W-:Y:S01]  /*4230*/  @P0 SYNCS.ARRIVE.TRANS64.RED.ART0 RZ, [UR26], R4 ;  /* 0x00000004ffff09a7 */ /* 0x0005e2000850041a */
[----:B------:R-:W-:Y:S02]  /*4240*/  UIADD3 UR6, UPT, UPT, UR7, -UR9, URZ ;  /* 0x8000000907067290 */ /* 0x000fe4000fffe0ff */
[----:B------:R-:W-:Y:S02]  /*4250*/  USEL UR28, UR28, URZ, UP0 ;  /* 0x000000ff1c1c7287 */ /* 0x000fe40008000000 */
[----:B------:R-:W-:-:S04]  /*4260*/  USHF.R.U32.HI UR6, URZ, UR20, UR6 ;  /* 0x00000014ff067299 */ /* 0x000fc80008011606 */
[----:B------:R-:W-:-:S04]  /*4270*/  UIADD3 UR6, UPT, UPT, UR9, UR6, URZ ;  /* 0x0000000609067290 */ /* 0x000fc8000fffe0ff */
[----:B------:R-:W-:-:S04]  /*4280*/  USHF.R.U32.HI UR8, URZ, UR19, UR6 ;  /* 0x00000013ff087299 */ /* 0x000fc80008011606 */
[----:B------:R-:W-:-:S04]  /*4290*/  UIADD3 UR8, UPT, UPT, -UR8, URZ, URZ ;  /* 0x000000ff08087290 */ /* 0x000fc8000fffe1ff */
[----:B------:R-:W-:-:S04]  /*42a0*/  UIMAD UR8, UR4, UR8, UR7 ;  /* 0x00000008040872a4 */ /* 0x000fc8000f8e0207 */
[----:B-1----:R-:W-:Y:S01]  /*42b0*/  UIMAD.WIDE.U32 UR12, UR8, UR5, URZ ;  /* 0x00000005080c72a5 */ /* 0x002fe2000f8e00ff */
[----:B------:R-:W1:Y:S06]  /*42c0*/  LDCU.64 UR4, c[0x0][0x5d8] ;  /* 0x0000bb00ff0477ac */ /* 0x000e6c0008000a00 */
[----:B------:R-:W-:Y:S02]  /*42d0*/  UMOV UR9, UR13 ;  /* 0x0000000d00097c82 */ /* 0x000fe40008000000 */
[----:B------:R-:W-:-:S04]  /*42e0*/  UIADD3 UR6, UPT, UPT, UR8, -UR9, URZ ;  /* 0x8000000908067290 */ /* 0x000fc8000fffe0ff */
[----:B------:R-:W-:-:S04]  /*42f0*/  USHF.R.U32.HI UR6, URZ, UR18, UR6 ;  /* 0x00000012ff067299 */ /* 0x000fc80008011606 */
[----:B------:R-:W-:-:S04]  /*4300*/  UIADD3 UR6, UPT, UPT, UR9, UR6, URZ ;  /* 0x0000000609067290 */ /* 0x000fc8000fffe0ff */
[----:B------:R-:W-:-:S04]  /*4310*/  USHF.R.U32.HI UR6, URZ, UR17, UR6 ;  /* 0x00000011ff067299 */ /* 0x000fc80008011606 */
[----:B-1----:R-:W-:-:S07]  /*4320*/  UIMAD.WIDE.U32 UR12, UR6, UR5, URZ ;  /* 0x00000005060c72a5 */ /* 0x002fce000f8e00ff */
[----:B------:R-:W-:Y:S02]  /*4330*/  UMOV UR9, UR13 ;  /* 0x0000000d00097c82 */ /* 0x000fe40008000000 */
[----:B------:R-:W-:-:S04]  /*4340*/  UIADD3 UR5, UPT, UPT, UR6, -UR9, URZ ;  /* 0x8000000906057290 */ /* 0x000fc8000fffe0ff */
[----:B------:R-:W-:-:S04]  /*4350*/  USHF.R.U32.HI UR5, URZ, UR16, UR5 ;  /* 0x00000010ff057299 */ /* 0x000fc80008011605 */
[----:B------:R-:W-:-:S04]  /*4360*/  UIADD3 UR9, UPT, UPT, UR9, UR5, URZ ;  /* 0x0000000509097290 */ /* 0x000fc8000fffe0ff */
[----:B------:R-:W-:-:S03]  /*4370*/  USHF.R.U32.HI UR9, URZ, UR15, UR9 ;  /* 0x0000000fff097299 */ /* 0x000fc60008011609 */
[----:B------:R-:W1:Y:S01]  /*4380*/  LDCU UR5, c[0x0][0x5cc] ;  /* 0x0000b980ff0577ac */ /* 0x000e620008000800 */
[----:B------:R-:W-:-:S04]  /*4390*/  UIADD3 UR9, UPT, UPT, -UR9, URZ, URZ ;  /* 0x000000ff09097290 */ /* 0x000fc8000fffe1ff */
[----:B------:R-:W-:Y:S02]  /*43a0*/  UIMAD UR34, UR4, UR9, UR6 ;  /* 0x00000009042272a4 */ /* 0x000fe4000f8e0206 */
[----:B------:R-:W-:Y:S02]  /*43b0*/  USEL UR4, URZ, 0x1, UP0 ;  /* 0x00000001ff047887 */ /* 0x000fe40008000000 */
[----:B------:R-:W-:Y:S02]  /*43c0*/  UISETP.GE.AND UP0, UPT, UR7, 0x100, UPT ;  /* 0x000001000700788c */ /* 0x000fe4000bf06270 */
[----:B------:R-:W-:Y:S02]  /*43d0*/  UIADD3 UR6, UPT, UPT, -UR6, URZ, URZ ;  /* 0x000000ff06067290 */ /* 0x000fe4000fffe1ff */
[----:B------:R-:W-:Y:S02]  /*43e0*/  LOP3.LUT R2, R2, UR4, RZ, 0x3c, !PT ;  /* 0x0000000402027c12 */ /* 0x000fe4000f8e3cff */
[----:B-1----:R-:W-:-:S03]  /*43f0*/  UIMAD UR5, UR5, UR6, UR8 ;  /* 0x00000006050572a4 */ /* 0x002fc6000f8e0208 */
[----:B--2---:R-:W-:Y:S09]  /*4400*/  BRA.U !UP0, `(.L_x_50) ;  /* 0xffffffe108f47547 */ /* 0x004ff2000b83ffff */
.L_x_46:
[----:B------:R-:W-:-:S09]  /*4410*/  UISETP.NE.AND UP0, UPT, UR23, URZ, UPT ;  /* 0x000000ff1700728c */ /* 0x000fd2000bf05270 */
[----:B------:R-:W-:Y:S05]  /*4420*/  BRA.U UP0, `(.L_x_51) ;  /* 0x0000000100207547 */ /* 0x000fea000b800000 */
[----:B------:R-:W1:Y:S01]  /*4430*/  S2UR UR4, SR_CgaCtaId ;  /* 0x00000000000479c3 */ /* 0x000e620000008800 */
[----:B------:R-:W-:Y:S01]  /*4440*/  ELECT P0, URZ, PT ;  /* 0x0000000000ff782f */ /* 0x000fe20003800000 */
[----:B------:R-:W-:-:S06]  /*4450*/  IMAD.MOV.U32 R2, RZ, RZ, 0x1 ;  /* 0x00000001ff027424 */ /* 0x000fcc00078e00ff */
[----:B------:R-:W-:Y:S06]  /*4460*/  UVIRTCOUNT.DEALLOC.SMPOOL 0x80 ;  /* 0x000000800000784c */ /* 0x000fec0000000000 */
[----:B------:R-:W-:Y:S01]  /*4470*/  @P0 MOV R3, 0x40 ;  /* 0x0000004000030802 */ /* 0x000fe20000000f00 */
[----:B-1----:R-:W-:-:S05]  /*4480*/  @P0 IMAD.U32 R0, RZ, RZ, UR4 ;  /* 0x00000004ff000e24 */ /* 0x002fca000f8e00ff */
[----:B------:R-:W-:-:S05]  /*4490*/  @P0 LEA R3, R0, R3, 0x18 ;  /* 0x0000000300030211 */ /* 0x000fca00078ec0ff */
[----:B------:R1:W-:Y:S02]  /*44a0*/  @P0 STS.U8 [R3], R2 ;  /* 0x0000000203000388 */ /* 0x0003e40000000000 */
.L_x_51:
[----:B------:R-:W-:Y:S06]  /*44b0*/  BAR.SYNC.DEFER_BLOCKING 0x1, 0x80 ;  /* 0x0042000000007b1d */ /* 0x000fec0000010000 */
[----:B------:R-:W-:Y:S05]  /*44c0*/  BRA.U UP0, `(.L_x_52) ;  /* 0x0000000100c47547 */ /* 0x000fea000b800000 */
[----:B-1----:R-:W1:Y:S01]  /*44d0*/  S2R R3, SR_CgaCtaId ;  /* 0x0000000000037919 */ /* 0x002e620000008800 */
[----:B------:R-:W-:Y:S02]  /*44e0*/  MOV R2, 0x400 ;  /* 0x0000040000027802 */ /* 0x000fe40000000f00 */
[----:B------:R-:W-:Y:S01]  /*44f0*/  LOP3.LUT R4, R0, 0x1, RZ, 0x3c, !PT ;  /* 0x0000000100047812 */ /* 0x000fe200078e3cff */
[----:B------:R-:W-:Y:S01]  /*4500*/  IMAD.MOV.U32 R0, RZ, RZ, 0x1 ;  /* 0x00000001ff007424 */ /* 0x000fe200078e00ff */
[----:B-1----:R-:W-:-:S05]  /*4510*/  LEA R2, R3, R2, 0x18 ;  /* 0x0000000203027211 */ /* 0x002fca00078ec0ff */
[----:B------:R-:W-:-:S05]  /*4520*/  VIADD R5, R2, 0x90 ;  /* 0x0000009002057836 */ /* 0x000fca0000000000 */
[----:B------:R-:W-:-:S04]  /*4530*/  PRMT R5, R4, 0x654, R5 ;  /* 0x0000065404057816 */ /* 0x000fc80000000005 */
[----:B------:R1:W-:Y:S01]  /*4540*/  SYNCS.ARRIVE.TRANS64.RED.ART0 RZ, [R5+URZ], R0 ;  /* 0x0000000005ff79a7 */ /* 0x0003e200085004ff */
[----:B------:R-:W2:Y:S02]  /*4550*/  SYNCS.PHASECHK.TRANS64.TRYWAIT P0, [R2+URZ+0x90], RZ ;  /* 0x000090ff020075a7 */ /* 0x000ea400080011ff */
[----:B-12---:R-:W-:Y:S05]  /*4560*/  @!P0 BRA `(.L_x_53) ;  /* 0x0000000400848947 */ /* 0x006fea0003800000 */
.L_x_67:
[----:B------:R-:W-:Y:S01]  /*4570*/  NOP ;  /* 0x0000000000007918 */ /* 0x000fe20000000000 */
[----:B------:R-:W-:Y:S01]  /*4580*/  MOV R0, 0x50 ;  /* 0x0000005000007802 */ /* 0x000fe20000000f00 */
[----:B------:R-:W-:Y:S01]  /*4590*/  ULOP3.LUT UR8, UR11, 0xffff, URZ, 0xc0, !UPT ;  /* 0x0000ffff0b087892 */ /* 0x000fe2000f8ec0ff */
[----:B------:R-:W-:Y:S02]  /*45a0*/  UMOV UR5, 0x1 ;  /* 0x0000000100057882 */ /* 0x000fe40000000000 */
[----:B------:R-:W-:Y:S01]  /*45b0*/  LEA R3, R3, R0, 0x18 ;  /* 0x0000000003037211 */ /* 0x000fe200078ec0ff */
[----:B------:R-:W-:Y:S01]  /*45c0*/  USHF.R.U32.HI UR8, URZ, 0x5, UR8 ;  /* 0x00000005ff087899 */ /* 0x000fe20008011608 */
[----:B------:R-:W-:-:S03]  /*45d0*/  UMOV UR4, 0xff ;  /* 0x000000ff00047882 */ /* 0x000fc60000000000 */
[----:B------:R-:W2:Y:S01]  /*45e0*/  LDS R0, [R3] ;  /* 0x0000000003007984 */ /* 0x000ea20000000800 */
[----:B------:R-:W-:Y:S02]  /*45f0*/  UIADD3 UR7, UPT, UPT, UR8, 0x10, URZ ;  /* 0x0000001008077890 */ /* 0x000fe4000fffe0ff */
[----:B------:R-:W-:Y:S02]  /*4600*/  USHF.L.U32 UR4, UR4, UR8, URZ ;  /* 0x0000000804047299 */ /* 0x000fe400080006ff */
[----:B------:R-:W-:-:S04]  /*4610*/  USHF.L.U32 UR7, UR5, UR7, URZ ;  /* 0x0000000705077299 */ /* 0x000fc800080006ff */
[----:B------:R-:W-:-:S04]  /*4620*/  ULOP3.LUT UR7, UR7, UR4, URZ, 0xfc, !UPT ;  /* 0x0000000407077292 */ /* 0x000fc8000f8efcff */
[----:B------:R-:W-:Y:S01]  /*4630*/  ULOP3.LUT UR5, UR7, 0xffff, URZ, 0xc0, !UPT ;  /* 0x0000ffff07057892 */ /* 0x000fe2000f8ec0ff */
[----:B--2---:R-:W-:-:S13]  /*4640*/  R2UR UR6, R0 ;  /* 0x00000000000672ca */ /* 0x004fda00000e0000 */
[----:B------:R-:W-:-:S04]  /*4650*/  ULOP3.LUT UR4, UR7, 0xffff, UR6, 0x80, !UPT ;  /* 0x0000ffff07047892 */ /* 0x000fc8000f8e8006 */
[----:B------:R-:W-:-:S09]  /*4660*/  UISETP.NE.AND UP0, UPT, UR4, UR5, UPT ;  /* 0x000000050400728c */ /* 0x000fd2000bf05270 */
[----:B------:R-:W-:Y:S05]  /*4670*/  BRA.U UP0, `(.L_x_54) ;  /* 0x00000001004c7547 */ /* 0x000fea000b800000 */
[----:B------:R-:W-:Y:S02]  /*4680*/  USHF.R.U32.HI UR4, URZ, 0x10, UR7 ;  /* 0x00000010ff047899 */ /* 0x000fe40008011607 */
[----:B------:R-:W-:-:S04]  /*4690*/  USHF.R.U32.HI UR5, URZ, 0x10, UR6 ;  /* 0x00000010ff057899 */ /* 0x000fc80008011606 */
[----:B------:R-:W-:-:S04]  /*46a0*/  ULOP3.LUT UR5, UR5, UR4, URZ, 0xc0, !UPT ;  /* 0x0000000405057292 */ /* 0x000fc8000f8ec0ff */
[----:B------:R-:W-:-:S09]  /*46b0*/  UISETP.NE.AND UP0, UPT, UR5, UR4, UPT ;  /* 0x000000040500728c */ /* 0x000fd2000bf05270 */
[----:B------:R-:W-:Y:S05]  /*46c0*/  BRA.U UP0, `(.L_x_55) ;  /* 0x00000001002c7547 */ /* 0x000fea000b800000 */
[----:B-1----:R-:W1:Y:S01]  /*46d0*/  S2R R2, SR_LANEID ;  /* 0x0000000000027919 */ /* 0x002e620000000000 */
[----:B------:R-:W-:Y:S01]  /*46e0*/  ULOP3.LUT UR7, URZ, UR7, URZ, 0x33, !UPT ;  /* 0x00000007ff077292 */ /* 0x000fe2000f8e33ff */
[----:B------:R-:W-:Y:S02]  /*46f0*/  VOTEU.ANY UR5, UPT, PT ;  /* 0x0000000000057886 */ /* 0x000fe400038e0100 */
[----:B------:R-:W-:-:S03]  /*4700*/  UFLO.U32 UR5, UR5 ;  /* 0x00000005000572bd */ /* 0x000fc600080e0000 */
[----:B------:R-:W-:-:S04]  /*4710*/  IMAD.U32 R0, RZ, RZ, UR7 ;  /* 0x00000007ff007e24 */ /* 0x000fc8000f8e00ff */
[----:B------:R-:W2:Y:S02]  /*4720*/  REDUX UR4, R0 ;  /* 0x00000000000473c4 */ /* 0x000ea40000000000 */
[----:B------:R3:W-:Y:S01]  /*4730*/  UTCATOMSWS.AND URZ, UR7 ;  /* 0x0000000700ff79e3 */ /* 0x0007e20008000000 */
[----:B-1----:R-:W-:Y:S02]  /*4740*/  ISETP.EQ.U32.AND P0, PT, R2, UR5, PT ;  /* 0x0000000502007c0c */ /* 0x002fe4000bf02070 */
[----:B--2---:R-:W-:-:S11]  /*4750*/  MOV R2, UR4 ;  /* 0x0000000400027c02 */ /* 0x004fd60008000f00 */
[----:B------:R3:W-:Y:S01]  /*4760*/  @P0 ATOMS.AND RZ, [R3], R2 ;  /* 0x0000000203ff038c */ /* 0x0007e20002800000 */
[----:B------:R-:W-:Y:S05]  /*4770*/  BRA `(.L_x_56) ;  /* 0x0000000000147947 */ /* 0x000fea0003800000 */
.L_x_55:
[----:B-1----:R-:W-:Y:S02]  /*4780*/  MOV R2, 0x47a0 ;  /* 0x000047a000027802 */ /* 0x002fe40000000f00 */
[----:B------:R-:W-:Y:S05]  /*4790*/  CALL.REL.NOINC `($__internal_0_$__cuda_sm10x_tcgen05_guardrail_trap_col_being_dealloced_not_returned_by_alloc) ;  /* 0x00000004000c7944 */ /* 0x000fea0003c00000 */
[----:B------:R-:W-:Y:S05]  /*47a0*/  BRA `(.L_x_56) ;  /* 0x0000000000087947 */ /* 0x000fea0003800000 */
.L_x_54:
[----:B-1----:R-:W-:Y:S02]  /*47b0*/  MOV R2, 0x47d0 ;  /* 0x000047d000027802 */ /* 0x002fe40000000f00 */
[----:B------:R-:W-:Y:S05]  /*47c0*/  CALL.REL.NOINC `($__internal_2_$__cuda_sm10x_tcgen05_guardrail_trap_unallocated_columns_being_dealloced) ;  /* 0x0000000400187944 */ /* 0x000fea0003c00000 */
.L_x_56:
[----:B------:R-:W-:Y:S01]  /*47d0*/  NOP ;  /* 0x0000000000007918 */ /* 0x000fe20000000000 */
.L_x_52:
[----:B------:R-:W-:-:S04]  /*47e0*/  DEPBAR.LE SB0, 0x0 ;  /* 0x000080000000791a */ /* 0x000fc80000000000 */
[----:B---3--:R-:W-:Y:S05]  /*47f0*/  EXIT ;  /* 0x000000000000794d */ /* 0x008fea0003800000 */
.L_x_19:
[----:B------:R-:W-:Y:S02]  /*4800*/  MOV R2, UR4 ;  /* 0x0000000400027c02 */ /* 0x000fe40008000f00 */
[----:B------:R-:W-:Y:S02]  /*4810*/  MOV R3, UR4 ;  /* 0x0000000400037c02 */ /* 0x000fe40008000f00 */
[----:B------:R-:W-:-:S07]  /*4820*/  MOV R0, UR9 ;  /* 0x0000000900007c02 */ /* 0x000fce0008000f00 */
.L_x_57:
[----:B-1----:R1:W2:Y:S02]  /*4830*/  SYNCS.PHASECHK.TRANS64.TRYWAIT P0, [R0+URZ+0x38], R3 ;  /* 0x00003803000075a7 */ /* 0x0022a400080011ff */
[----:B--2---:R-:W-:Y:S05]  /*4840*/  @!P0 NANOSLEEP.SYNCS 0x989680 ;  /* 0x009896800000895d */ /* 0x004fea0003900000 */
[----:B------:R-:W2:Y:S02]  /*4850*/  @!P0 SYNCS.PHASECHK.TRANS64 P0, [R0+URZ+0x38], R3 ;  /* 0x00003803000085a7 */ /* 0x000ea400080010ff */
[----:B--2---:R-:W-:Y:S05]  /*4860*/  @!P0 BRA `(.L_x_57) ;  /* 0xfffffffc00f08947 */ /* 0x004fea000383ffff */
[----:B------:R-:W-:Y:S05]  /*4870*/  BRA `(.L_x_18) ;  /* 0xffffffc400407947 */ /* 0x000fea000383ffff */
.L_x_23:
[----:B------:R-:W-:Y:S02]  /*4880*/  MOV R2, UR5 ;  /* 0x0000000500027c02 */ /* 0x000fe40008000f00 */
[----:B------:R-:W-:Y:S02]  /*4890*/  MOV R3, UR5 ;  /* 0x0000000500037c02 */ /* 0x000fe40008000f00 */
[----:B------:R-:W-:-:S07]  /*48a0*/  MOV R0, UR4 ;  /* 0x0000000400007c02 */ /* 0x000fce0008000f00 */
.L_x_58:
[----:B-1----:R1:W5:Y:S02]  /*48b0*/  SYNCS.PHASECHK.TRANS64.TRYWAIT P0, [R0+URZ+0x38], R3 ;  /* 0x00003803000075a7 */ /* 0x00236400080011ff */
[----:B-----5:R-:W-:Y:S05]  /*48c0*/  @!P0 NANOSLEEP.SYNCS 0x989680 ;  /* 0x009896800000895d */ /* 0x020fea0003900000 */
[----:B------:R-:W5:Y:S02]  /*48d0*/  @!P0 SYNCS.PHASECHK.TRANS64 P0, [R0+URZ+0x38], R3 ;  /* 0x00003803000085a7 */ /* 0x000f6400080010ff */
[----:B-----5:R-:W-:Y:S05]  /*48e0*/  @!P0 BRA `(.L_x_58) ;  /* 0xfffffffc00f08947 */ /* 0x020fea000383ffff */
[----:B------:R-:W-:Y:S05]  /*48f0*/  BRA `(.L_x_59) ;  /* 0xffffffc8008c7947 */ /* 0x000fea000383ffff */
.L_x_27:
[----:B------:R-:W-:Y:S02]  /*4900*/  MOV R0, UR6 ;  /* 0x0000000600007c02 */ /* 0x000fe40008000f00 */
[----:B------:R-:W-:-:S07]  /*4910*/  MOV R3, R2 ;  /* 0x0000000200037202 */ /* 0x000fce0000000f00 */
.L_x_60:
[----:B-1----:R1:W4:Y:S02]  /*4920*/  SYNCS.PHASECHK.TRANS64.TRYWAIT P0, [R0+URZ+0x80], R3 ;  /* 0x00008003000075a7 */ /* 0x00232400080011ff */
[----:B----4-:R-:W-:Y:S05]  /*4930*/  @!P0 NANOSLEEP.SYNCS 0x989680 ;  /* 0x009896800000895d */ /* 0x010fea0003900000 */
[----:B------:R-:W4:Y:S02]  /*4940*/  @!P0 SYNCS.PHASECHK.TRANS64 P0, [R0+URZ+0x80], R3 ;  /* 0x00008003000085a7 */ /* 0x000f2400080010ff */
[----:B----4-:R-:W-:Y:S05]  /*4950*/  @!P0 BRA `(.L_x_60) ;  /* 0xfffffffc00f08947 */ /* 0x010fea000383ffff */
[----:B------:R-:W-:Y:S05]  /*4960*/  BRA `(.L_x_26) ;  /* 0xffffffcc00907947 */ /* 0x000fea000383ffff */
.L_x_30:
[----:B------:R-:W-:Y:S02]  /*4970*/  MOV R2, UR10 ;  /* 0x0000000a00027c02 */ /* 0x000fe40008000f00 */
[----:B------:R-:W-:Y:S02]  /*4980*/  MOV R3, UR10 ;  /* 0x0000000a00037c02 */ /* 0x000fe40008000f00 */
[----:B------:R-:W-:Y:S07]  /*4990*/  MOV R0, UR5 ;  /* 0x0000000500007c02 */ /* 0x000fee0008000f00 */
.L_x_61:
[----:B-1----:R1:W4:Y:S02]  /*49a0*/  SYNCS.PHASECHK.TRANS64.TRYWAIT P0, [R0+URZ], R3 ;  /* 0x00000003000075a7 */ /* 0x00232400080011ff */
[----:B----4-:R-:W-:Y:S05]  /*49b0*/  @!P0 NANOSLEEP.SYNCS 0x989680 ;  /* 0x009896800000895d */ /* 0x010fea0003900000 */
[----:B------:R-:W4:Y:S02]  /*49c0*/  @!P0 SYNCS.PHASECHK.TRANS64 P0, [R0+URZ], R3 ;  /* 0x00000003000085a7 */ /* 0x000f2400080010ff */
[----:B----4-:R-:W-:Y:S05]  /*49d0*/  @!P0 BRA `(.L_x_61) ;  /* 0xfffffffc00f08947 */ /* 0x010fea000383ffff */
[----:B------:R-:W-:Y:S05]  /*49e0*/  BRA `(.L_x_29) ;  /* 0xffffffcc00d47947 */ /* 0x000fea000383ffff */
.L_x_34:
[----:B------:R-:W-:-:S07]  /*49f0*/  MOV R3, R2 ;  /* 0x0000000200037202 */ /* 0x000fce0000000f00 */
.L_x_62:
[----:B-1----:R1:W5:Y:S02]  /*4a00*/  SYNCS.PHASECHK.TRANS64.TRYWAIT P0, [R0+URZ+0x80], R3 ;  /* 0x00008003000075a7 */ /* 0x00236400080011ff */
[----:B-----5:R-:W-:Y:S05]  /*4a10*/  @!P0 NANOSLEEP.SYNCS 0x989680 ;  /* 0x009896800000895d */ /* 0x020fea0003900000 */
[----:B------:R-:W5:Y:S02]  /*4a20*/  @!P0 SYNCS.PHASECHK.TRANS64 P0, [R0+URZ+0x80], R3 ;  /* 0x00008003000085a7 */ /* 0x000f6400080010ff */
[----:B-----5:R-:W-:Y:S05]  /*4a30*/  @!P0 BRA `(.L_x_62) ;  /* 0xfffffffc00f08947 */ /* 0x020fea000383ffff */
[----:B------:R-:W-:Y:S05]  /*4a40*/  BRA `(.L_x_24) ;  /* 0xffffffd000807947 */ /* 0x000fea000383ffff */
.L_x_42:
[----:B------:R-:W-:-:S07]  /*4a50*/  MOV R15, R14 ;  /* 0x0000000e000f7202 */ /* 0x000fce0000000f00 */
.L_x_63:
[----:B-1----:R1:W2:Y:S02]  /*4a60*/  SYNCS.PHASECHK.TRANS64.TRYWAIT P0, [R0+URZ], R15 ;  /* 0x0000000f000075a7 */ /* 0x0022a400080011ff */
[----:B--2---:R-:W-:Y:S05]  /*4a70*/  @!P0 NANOSLEEP.SYNCS 0x989680 ;  /* 0x009896800000895d */ /* 0x004fea0003900000 */
[----:B------:R-:W2:Y:S02]  /*4a80*/  @!P0 SYNCS.PHASECHK.TRANS64 P0, [R0+URZ], R15 ;  /* 0x0000000f000085a7 */ /* 0x000ea400080010ff */
[----:B--2---:R-:W-:Y:S05]  /*4a90*/  @!P0 BRA `(.L_x_63) ;  /* 0xfffffffc00f08947 */ /* 0x004fea000383ffff */
[----:B------:R-:W-:Y:S05]  /*4aa0*/  BRA `(.L_x_41) ;  /* 0xffffffd400307947 */ /* 0x000fea000383ffff */
.L_x_45:
[----:B------:R-:W-:-:S07]  /*4ab0*/  MOV R11, R10 ;  /* 0x0000000a000b7202 */ /* 0x000fce0000000f00 */
.L_x_64:
[----:B-1----:R1:W2:Y:S02]  /*4ac0*/  SYNCS.PHASECHK.TRANS64.TRYWAIT P0, [R8+URZ], R11 ;  /* 0x0000000b080075a7 */ /* 0x0022a400080011ff */
[----:B--2---:R-:W-:Y:S05]  /*4ad0*/  @!P0 NANOSLEEP.SYNCS 0x989680 ;  /* 0x009896800000895d */ /* 0x004fea0003900000 */
[----:B------:R-:W2:Y:S02]  /*4ae0*/  @!P0 SYNCS.PHASECHK.TRANS64 P0, [R8+URZ], R11 ;  /* 0x0000000b080085a7 */ /* 0x000ea400080010ff */
[----:B--2---:R-:W-:Y:S05]  /*4af0*/  @!P0 BRA `(.L_x_64) ;  /* 0xfffffffc00f08947 */ /* 0x004fea000383ffff */
[----:B------:R-:W-:Y:S05]  /*4b00*/  BRA `(.L_x_44) ;  /* 0xffffffd400987947 */ /* 0x000fea000383ffff */
.L_x_47:
[----:B------:R-:W-:Y:S02]  /*4b10*/  MOV R4, UR26 ;  /* 0x0000001a00047c02 */ /* 0x000fe40008000f00 */
[----:B------:R-:W-:-:S07]  /*4b20*/  MOV R7, R6 ;  /* 0x0000000600077202 */ /* 0x000fce0000000f00 */
.L_x_65:
[----:B-1----:R1:W2:Y:S02]  /*4b30*/  SYNCS.PHASECHK.TRANS64.TRYWAIT P0, [R4+URZ+0x70], R7 ;  /* 0x00007007040075a7 */ /* 0x0022a400080011ff */
[----:B--2---:R-:W-:Y:S05]  /*4b40*/  @!P0 NANOSLEEP.SYNCS 0x989680 ;  /* 0x009896800000895d */ /* 0x004fea0003900000 */
[----:B------:R-:W2:Y:S02]  /*4b50*/  @!P0 SYNCS.PHASECHK.TRANS64 P0, [R4+URZ+0x70], R7 ;  /* 0x00007007040085a7 */ /* 0x000ea400080010ff */
[----:B--2---:R-:W-:Y:S05]  /*4b60*/  @!P0 BRA `(.L_x_65) ;  /* 0xfffffffc00f08947 */ /* 0x004fea000383ffff */
[----:B------:R-:W-:Y:S05]  /*4b70*/  BRA `(.L_x_66) ;  /* 0xffffffdc00687947 */ /* 0x000fea000383ffff */
.L_x_53:
[----:B-1----:R1:W2:Y:S02]  /*4b80*/  SYNCS.PHASECHK.TRANS64.TRYWAIT P0, [R2+URZ+0x90], RZ ;  /* 0x000090ff020075a7 */ /* 0x0022a400080011ff */
[----:B--2---:R-:W-:Y:S05]  /*4b90*/  @!P0 NANOSLEEP.SYNCS 0x989680 ;  /* 0x009896800000895d */ /* 0x004fea0003900000 */
[----:B------:R-:W2:Y:S02]  /*4ba0*/  @!P0 SYNCS.PHASECHK.TRANS64 P0, [R2+URZ+0x90], RZ ;  /* 0x000090ff020085a7 */ /* 0x000ea400080010ff */
[----:B--2---:R-:W-:Y:S05]  /*4bb0*/  @!P0 BRA `(.L_x_53) ;  /* 0xfffffffc00f08947 */ /* 0x004fea000383ffff */
[----:B------:R-:W-:Y:S05]  /*4bc0*/  BRA `(.L_x_67) ;  /* 0xfffffff800687947 */ /* 0x000fea000383ffff */
        .weak           $__internal_0_$__cuda_sm10x_tcgen05_guardrail_trap_col_being_dealloced_not_returned_by_alloc
        .type           $__internal_0_$__cuda_sm10x_tcgen05_guardrail_trap_col_being_dealloced_not_returned_by_alloc,@function
        .size           $__internal_0_$__cuda_sm10x_tcgen05_guardrail_trap_col_being_dealloced_not_returned_by_alloc,($__internal_1_$__cuda_sm10x_tcgen05_guardrail_trap_phase_invalid_during_alloc - $__internal_0_$__cuda_sm10x_tcgen05_guardrail_trap_col_being_dealloced_not_returned_by_alloc)
$__internal_0_$__cuda_sm10x_tcgen05_guardrail_trap_col_being_dealloced_not_returned_by_alloc:
[----:B------:R-:W-:Y:S05]  /*4bd0*/  BPT.TRAP 0x1 ;  /* 0x000000040000795c */ /* 0x000fea0000300000 */
[----:B------:R-:W-:-:S04]  /*4be0*/  HFMA2 R3, -RZ, RZ, 0, 0 ;  /* 0x00000000ff037431 */ /* 0x000fc800000001ff */
[----:B------:R-:W-:Y:S05]  /*4bf0*/  RET.REL.NODEC R2 `(kernel_cutlass_kernel_cudnngemm_swigludense_gemm_persistent_swigluPersistentDenseGemmKernel_object_at__TiledMMA_ThrLayoutVMNK21111000_PermutationMNK____MMAAtom_ThrID21_ShapeMNK25612816_TV_0) ;  /* 0xffffffb402007950 */ /* 0x000fea0003c3ffff */
        .weak           $__internal_1_$__cuda_sm10x_tcgen05_guardrail_trap_phase_invalid_during_alloc
        .type           $__internal_1_$__cuda_sm10x_tcgen05_guardrail_trap_phase_invalid_during_alloc,@function
        .size           $__internal_1_$__cuda_sm10x_tcgen05_guardrail_trap_phase_invalid_during_alloc,($__internal_2_$__cuda_sm10x_tcgen05_guardrail_trap_unallocated_columns_being_dealloced - $__internal_1_$__cuda_sm10x_tcgen05_guardrail_trap_phase_invalid_during_alloc)
$__internal_1_$__cuda_sm10x_tcgen05_guardrail_trap_phase_invalid_during_alloc:
[----:B------:R-:W-:Y:S05]  /*4c00*/  BPT.TRAP 0x1 ;  /* 0x000000040000795c */ /* 0x000fea0000300000 */
[----:B------:R-:W-:-:S04]  /*4c10*/  MOV R3, 0x0 ;  /* 0x0000000000037802 */ /* 0x000fc80000000f00 */
[----:B------:R-:W-:Y:S05]  /*4c20*/  RET.REL.NODEC R2 `(kernel_cutlass_kernel_cudnngemm_swigludense_gemm_persistent_swigluPersistentDenseGemmKernel_object_at__TiledMMA_ThrLayoutVMNK21111000_PermutationMNK____MMAAtom_ThrID21_ShapeMNK25612816_TV_0) ;  /* 0xffffffb002f47950 */ /* 0x000fea0003c3ffff */
        .weak           $__internal_2_$__cuda_sm10x_tcgen05_guardrail_trap_unallocated_columns_being_dealloced
        .type           $__internal_2_$__cuda_sm10x_tcgen05_guardrail_trap_unallocated_columns_being_dealloced,@function
        .size           $__internal_2_$__cuda_sm10x_tcgen05_guardrail_trap_unallocated_columns_being_dealloced,(.L_x_71 - $__internal_2_$__cuda_sm10x_tcgen05_guardrail_trap_unallocated_columns_being_dealloced)
$__internal_2_$__cuda_sm10x_tcgen05_guardrail_trap_unallocated_columns_being_dealloced:
[----:B------:R-:W-:Y:S05]  /*4c30*/  BPT.TRAP 0x1 ;  /* 0x000000040000795c */ /* 0x000fea0000300000 */
[----:B------:R-:W-:-:S04]  /*4c40*/  HFMA2 R3, -RZ, RZ, 0, 0 ;  /* 0x00000000ff037431 */ /* 0x000fc800000001ff */
[----:B------:R-:W-:Y:S05]  /*4c50*/  RET.REL.NODEC R2 `(kernel_cutlass_kernel_cudnngemm_swigludense_gemm_persistent_swigluPersistentDenseGemmKernel_object_at__TiledMMA_ThrLayoutVMNK21111000_PermutationMNK____MMAAtom_ThrID21_ShapeMNK25612816_TV_0) ;  /* 0xffffffb002e87950 */ /* 0x000fea0003c3ffff */
.L_x_68:
[----:B------:R-:W-:-:S00]  /*4c60*/  BRA `(.L_x_68) ;  /* 0xfffffffc00fc7947 */ /* 0x000fc0000383ffff */
[----:B------:R-:W-:-:S00]  /*4c70*/  NOP ;  /* 0x0000000000007918 */ /* 0x000fc00000000000 */
        /* <DEDUP_REMOVED lines=8> */
.L_x_71:


//--------------------- .nv.shared.kernel_cutlass_kernel_cudnngemm_swigludense_gemm_persistent_swigluPersistentDenseGemmKernel_object_at__TiledMMA_ThrLayoutVMNK21111000_PermutationMNK____MMAAtom_ThrID21_ShapeMNK25612816_TV_0 --------------------------
	.section	.nv.shared.kernel_cutlass_kernel_cudnngemm_swigludense_gemm_persistent_swigluPersistentDenseGemmKernel_object_at__TiledMMA_ThrLayoutVMNK21111000_PermutationMNK____MMAAtom_ThrID21_ShapeMNK25612816_TV_0,"aw",@nobits
	.sectionflags	@""
	.align	1024
	.zero		1024


//--------------------- .nv.shared.reserved.0     --------------------------
	.section	.nv.shared.reserved.0,"aw",@nobits
	.align	8
	.weak		__nv_reservedSMEM_offset_0_alias
	.size		__nv_reservedSMEM_offset_0_alias, 0, 64
	.other		__nv_reservedSMEM_offset_0_alias,@"STO_CUDA_RESERVED_SHARED STV_DEFAULT"
__nv_reservedSMEM_offset_0_alias:
	.zero		0
.nv.shared.reserved.0:
	.zero		64
	.weak		__nv_reservedSMEM_allocation_phase
	.type		__nv_reservedSMEM_allocation_phase,@object
	.size		__nv_reservedSMEM_allocation_phase,(.L_0 - __nv_reservedSMEM_allocation_phase)
__nv_reservedSMEM_allocation_phase:
	.zero		1
.L_0:
	.zero		7
	.weak		__nv_reservedSMEM_devtool_atexit_pc
	.type		__nv_reservedSMEM_devtool_atexit_pc,@object
	.size		__nv_reservedSMEM_devtool_atexit_pc,(__nv_reservedSMEM_allocation_mask - __nv_reservedSMEM_devtool_atexit_pc)
__nv_reservedSMEM_devtool_atexit_pc:
	.zero		8
	.weak		__nv_reservedSMEM_allocation_mask
	.type		__nv_reservedSMEM_allocation_mask,@object
	.size		__nv_reservedSMEM_allocation_mask,(.L_2 - __nv_reservedSMEM_allocation_mask)
__nv_reservedSMEM_allocation_mask:
	.zero		4
.L_2:
	.zero		4
	.weak		__nv_reservedSMEM_tmem_allocation_pipeline_mbarrier
	.type		__nv_reservedSMEM_tmem_allocation_pipeline_mbarrier,@object
	.size		__nv_reservedSMEM_tmem_allocation_pipeline_mbarrier,(__nv_reservedSMEM_tmem_allocation_pipeline_mbarrier_parity - __nv_reservedSMEM_tmem_allocation_pipeline_mbarrier)
__nv_reservedSMEM_tmem_allocation_pipeline_mbarrier:
	.zero		8
	.weak		__nv_reservedSMEM_tmem_allocation_pipeline_mbarrier_parity
	.type		__nv_reservedSMEM_tmem_allocation_pipeline_mbarrier_parity,@object
	.size		__nv_reservedSMEM_tmem_allocation_pipeline_mbarrier_parity,(.L_4 - __nv_reservedSMEM_tmem_allocation_pipeline_mbarrier_parity)
__nv_reservedSMEM_tmem_allocation_pipeline_mbarrier_parity:
	.zero		4
.L_4:


//--------------------- .nv.constant0.kernel_cutlass_kernel_cudnngemm_swigludense_gemm_persistent_swigluPersistentDenseGemmKernel_object_at__TiledMMA_ThrLayoutVMNK21111000_PermutationMNK____MMAAtom_ThrID21_ShapeMNK25612816_TV_0 --------------------------
	.section	.nv.constant0.kernel_cutlass_kernel_cudnngemm_swigludense_gemm_persistent_swigluPersistentDenseGemmKernel_object_at__TiledMMA_ThrLayoutVMNK21111000_PermutationMNK____MMAAtom_ThrID21_ShapeMNK25612816_TV_0,"a",@progbits
	.sectionflags	@""
	.align	4
.nv.constant0.kernel_cutlass_kernel_cudnngemm_swigludense_gemm_persistent_swigluPersistentDenseGemmKernel_object_at__TiledMMA_ThrLayoutVMNK21111000_PermutationMNK____MMAAtom_ThrID21_ShapeMNK25612816_TV_0:
	.zero		1512


//--------------------- SYMBOLS --------------------------

	.type		.nv.reservedSmem.offset0,@object
	.size		.nv.reservedSmem.offset0,0x4
	.type		.nv.reservedSmem.cap,@object
	.size		.nv.reservedSmem.cap,0x4
